	.target	sm_100a

	.elftype	@"ET_EXEC"


//--------------------- .note.nv.tkinfo           --------------------------
	.section	.note.nv.tkinfo,"",@"SHT_NOTE"
	.sectionflags	@"SHF_NOTE_NV_TKINFO"
	.tkinfo
        /*0018*/ 	.word	0x00000002
        /*0030*/ 	.string	""
        /*0030*/ 	.string	"ptxas"
        /*0030*/ 	.string	"Cuda compilation tools, release 13.0, V13.0.88"
        /*0030*/ 	.string	"Build cuda_13.0.r13.0/compiler.36424714_0"
        /*0030*/ 	.string	"-arch sm_100a -m 64 "



//--------------------- .note.nv.cuinfo           --------------------------
	.section	.note.nv.cuinfo,"",@"SHT_NOTE"
	.sectionflags	@"SHF_NOTE_NV_CUINFO"
        /*0018*/ 	.short	0x0002
        /*001a*/ 	.short	0x0064
        /*001c*/ 	.short	0x0082
	.zero		2


//--------------------- .nv.info                  --------------------------
	.section	.nv.info,"",@"SHT_CUDA_INFO"
	.align	4


	//----- nvinfo : EIATTR_REGCOUNT
	.align		4
        /*0000*/ 	.byte	0x04, 0x2f
        /*0002*/ 	.short	(.L_19 - .L_18)
	.align		4
.L_18:
        /*0004*/ 	.word	index@(_ZN7cutlass13device_kernelINS_4gemm6kernel13GemmUniversalIN4cute5tupleIJiiiiEEENS1_10collective13CollectiveMmaINS1_35MainloopSm100TmaUmmaWarpSpecializedILi4ELi2ELi4ENS5_IJNS4_1CILi2EEENSA_ILi1EEESC_EEEEENS5_IJNSA_ILi256EEENSA_ILi64EEENSA_ILi32EEEEEENS_12float_e5m2_tENS5_IJlSC_lEEESJ_SK_NS4_8TiledMMAINS4_8MMA_AtomIJNS4_10MMA_TraitsINS4_25SM100_MMA_F8F6F4_2x1SM_SSEJSJ_SJ_fSF_SG_NS4_17integral_constantINS4_4UMMA5MajorELSR_0EEESS_NSP_INSQ_7ScaleInELST_0EEESU_EEEEEENS4_6LayoutINS5_IJSC_SC_SC_EEENS5_IJNSA_ILi0EEESZ_SZ_EEEEENS5_IJNS4_10UnderscoreES12_S12_EEEEENS4_18SM100_TMA_2SM_LOADENS4_14ComposedLayoutINS4_7SwizzleILi1ELi4ELi3EEENS4_18smem_ptr_flag_bitsILi8EEENSX_INS5_IJNSA_ILi8EEESH_EEENS5_IJSH_SC_EEEEEEEvNS4_8identityES15_S1F_vS1G_EENS_8epilogue10collective18CollectiveEpilogueINS1I_23Sm100TmaWarpSpecializedILi1ELi1ELi64ELb0ELb0EEEJNS5_IJNSA_ILi128EEESG_SH_EEENS5_IJNSX_IS1N_SC_EENSX_ISG_SC_EEEEESJ_SK_SJ_SK_NS1I_6fusion15FusionCallbacksIS1M_NS1S_17LinearCombinationISJ_fSJ_fLNS_15FloatRoundStyleE2EEES1O_S1R_JEEENS4_5SM1004TMEM4LOAD26SM100_TMEM_LOAD_32dp32b64xENS4_13SM90_TMA_LOADENS16_INS17_ILi2ELi4ELi3EEES1A_NSX_INS5_IJS1B_SG_EEENS5_IJSG_SC_EEEEEEENS4_39AutoVectorizingCopyWithAssumedAlignmentILi128EEENS4_14SM90_TMA_STOREES27_S29_S29_EEEvvEEEEvNT_6ParamsE)
        /*0008*/ 	.word	0x000000c2


	//----- nvinfo : EIATTR_FRAME_SIZE
	.align		4
.L_19:
        /*000c*/ 	.byte	0x04, 0x11
        /*000e*/ 	.short	(.L_21 - .L_20)
	.align		4
.L_20:
        /*0010*/ 	.word	index@($__internal_2_$__cuda_sm10x_tcgen05_guardrail_trap_unallocated_columns_being_dealloced)
        /*0014*/ 	.word	0x00000000


	//----- nvinfo : EIATTR_FRAME_SIZE
	.align		4
.L_21:
        /*0018*/ 	.byte	0x04, 0x11
        /*001a*/ 	.short	(.L_23 - .L_22)
	.align		4
.L_22:
        /*001c*/ 	.word	index@($__internal_1_$__cuda_sm10x_tcgen05_guardrail_trap_phase_invalid_during_alloc)
        /*0020*/ 	.word	0x00000000


	//----- nvinfo : EIATTR_FRAME_SIZE
	.align		4
.L_23:
        /*0024*/ 	.byte	0x04, 0x11
        /*0026*/ 	.short	(.L_25 - .L_24)
	.align		4
.L_24:
        /*0028*/ 	.word	index@($__internal_0_$__cuda_sm10x_tcgen05_guardrail_trap_col_being_dealloced_not_returned_by_alloc)
        /*002c*/ 	.word	0x00000000


	//----- nvinfo : EIATTR_FRAME_SIZE
	.align		4
.L_25:
        /*0030*/ 	.byte	0x04, 0x11
        /*0032*/ 	.short	(.L_27 - .L_26)
	.align		4
.L_26:
        /*0034*/ 	.word	index@(_ZN7cutlass13device_kernelINS_4gemm6kernel13GemmUniversalIN4cute5tupleIJiiiiEEENS1_10collective13CollectiveMmaINS1_35MainloopSm100TmaUmmaWarpSpecializedILi4ELi2ELi4ENS5_IJNS4_1CILi2EEENSA_ILi1EEESC_EEEEENS5_IJNSA_ILi256EEENSA_ILi64EEENSA_ILi32EEEEEENS_12float_e5m2_tENS5_IJlSC_lEEESJ_SK_NS4_8TiledMMAINS4_8MMA_AtomIJNS4_10MMA_TraitsINS4_25SM100_MMA_F8F6F4_2x1SM_SSEJSJ_SJ_fSF_SG_NS4_17integral_constantINS4_4UMMA5MajorELSR_0EEESS_NSP_INSQ_7ScaleInELST_0EEESU_EEEEEENS4_6LayoutINS5_IJSC_SC_SC_EEENS5_IJNSA_ILi0EEESZ_SZ_EEEEENS5_IJNS4_10UnderscoreES12_S12_EEEEENS4_18SM100_TMA_2SM_LOADENS4_14ComposedLayoutINS4_7SwizzleILi1ELi4ELi3EEENS4_18smem_ptr_flag_bitsILi8EEENSX_INS5_IJNSA_ILi8EEESH_EEENS5_IJSH_SC_EEEEEEEvNS4_8identityES15_S1F_vS1G_EENS_8epilogue10collective18CollectiveEpilogueINS1I_23Sm100TmaWarpSpecializedILi1ELi1ELi64ELb0ELb0EEEJNS5_IJNSA_ILi128EEESG_SH_EEENS5_IJNSX_IS1N_SC_EENSX_ISG_SC_EEEEESJ_SK_SJ_SK_NS1I_6fusion15FusionCallbacksIS1M_NS1S_17LinearCombinationISJ_fSJ_fLNS_15FloatRoundStyleE2EEES1O_S1R_JEEENS4_5SM1004TMEM4LOAD26SM100_TMEM_LOAD_32dp32b64xENS4_13SM90_TMA_LOADENS16_INS17_ILi2ELi4ELi3EEES1A_NSX_INS5_IJS1B_SG_EEENS5_IJSG_SC_EEEEEEENS4_39AutoVectorizingCopyWithAssumedAlignmentILi128EEENS4_14SM90_TMA_STOREES27_S29_S29_EEEvvEEEEvNT_6ParamsE)
        /*0038*/ 	.word	0x00000000


	//----- nvinfo : EIATTR_MIN_STACK_SIZE
	.align		4
.L_27:
        /*003c*/ 	.byte	0x04, 0x12
        /*003e*/ 	.short	(.L_29 - .L_28)
	.align		4
.L_28:
        /*0040*/ 	.word	index@(_ZN7cutlass13device_kernelINS_4gemm6kernel13GemmUniversalIN4cute5tupleIJiiiiEEENS1_10collective13CollectiveMmaINS1_35MainloopSm100TmaUmmaWarpSpecializedILi4ELi2ELi4ENS5_IJNS4_1CILi2EEENSA_ILi1EEESC_EEEEENS5_IJNSA_ILi256EEENSA_ILi64EEENSA_ILi32EEEEEENS_12float_e5m2_tENS5_IJlSC_lEEESJ_SK_NS4_8TiledMMAINS4_8MMA_AtomIJNS4_10MMA_TraitsINS4_25SM100_MMA_F8F6F4_2x1SM_SSEJSJ_SJ_fSF_SG_NS4_17integral_constantINS4_4UMMA5MajorELSR_0EEESS_NSP_INSQ_7ScaleInELST_0EEESU_EEEEEENS4_6LayoutINS5_IJSC_SC_SC_EEENS5_IJNSA_ILi0EEESZ_SZ_EEEEENS5_IJNS4_10UnderscoreES12_S12_EEEEENS4_18SM100_TMA_2SM_LOADENS4_14ComposedLayoutINS4_7SwizzleILi1ELi4ELi3EEENS4_18smem_ptr_flag_bitsILi8EEENSX_INS5_IJNSA_ILi8EEESH_EEENS5_IJSH_SC_EEEEEEEvNS4_8identityES15_S1F_vS1G_EENS_8epilogue10collective18CollectiveEpilogueINS1I_23Sm100TmaWarpSpecializedILi1ELi1ELi64ELb0ELb0EEEJNS5_IJNSA_ILi128EEESG_SH_EEENS5_IJNSX_IS1N_SC_EENSX_ISG_SC_EEEEESJ_SK_SJ_SK_NS1I_6fusion15FusionCallbacksIS1M_NS1S_17LinearCombinationISJ_fSJ_fLNS_15FloatRoundStyleE2EEES1O_S1R_JEEENS4_5SM1004TMEM4LOAD26SM100_TMEM_LOAD_32dp32b64xENS4_13SM90_TMA_LOADENS16_INS17_ILi2ELi4ELi3EEES1A_NSX_INS5_IJS1B_SG_EEENS5_IJSG_SC_EEEEEEENS4_39AutoVectorizingCopyWithAssumedAlignmentILi128EEENS4_14SM90_TMA_STOREES27_S29_S29_EEEvvEEEEvNT_6ParamsE)
        /*0044*/ 	.word	0x00000000
.L_29:


//--------------------- .nv.compat                --------------------------
	.section	.nv.compat,"",@"SHT_CUDA_COMPAT_INFO"
	.align	4
        /*0000*/ 	.byte	0x02, 0x09, 0x01, 0x00, 0x02, 0x02, 0x02, 0x00, 0x02, 0x05, 0x05, 0x00, 0x03, 0x07, 0x01, 0x01
        /*0010*/ 	.byte	0x02, 0x03, 0x01, 0x00, 0x02, 0x06, 0x01, 0x00, 0x04, 0x0b, 0x08, 0x00, 0x09, 0x00, 0x00, 0x00
        /*0020*/ 	.byte	0x00, 0x00, 0x00, 0x00


//--------------------- .nv.info._ZN7cutlass13device_kernelINS_4gemm6kernel13GemmUniversalIN4cute5tupleIJiiiiEEENS1_10collective13CollectiveMmaINS1_35MainloopSm100TmaUmmaWarpSpecializedILi4ELi2ELi4ENS5_IJNS4_1CILi2EEENSA_ILi1EEESC_EEEEENS5_IJNSA_ILi256EEENSA_ILi64EEENSA_ILi32EEEEEENS_12float_e5m2_tENS5_IJlSC_lEEESJ_SK_NS4_8TiledMMAINS4_8MMA_AtomIJNS4_10MMA_TraitsINS4_25SM100_MMA_F8F6F4_2x1SM_SSEJSJ_SJ_fSF_SG_NS4_17integral_constantINS4_4UMMA5MajorELSR_0EEESS_NSP_INSQ_7ScaleInELST_0EEESU_EEEEEENS4_6LayoutINS5_IJSC_SC_SC_EEENS5_IJNSA_ILi0EEESZ_SZ_EEEEENS5_IJNS4_10UnderscoreES12_S12_EEEEENS4_18SM100_TMA_2SM_LOADENS4_14ComposedLayoutINS4_7SwizzleILi1ELi4ELi3EEENS4_18smem_ptr_flag_bitsILi8EEENSX_INS5_IJNSA_ILi8EEESH_EEENS5_IJSH_SC_EEEEEEEvNS4_8identityES15_S1F_vS1G_EENS_8epilogue10collective18CollectiveEpilogueINS1I_23Sm100TmaWarpSpecializedILi1ELi1ELi64ELb0ELb0EEEJNS5_IJNSA_ILi128EEESG_SH_EEENS5_IJNSX_IS1N_SC_EENSX_ISG_SC_EEEEESJ_SK_SJ_SK_NS1I_6fusion15FusionCallbacksIS1M_NS1S_17LinearCombinationISJ_fSJ_fLNS_15FloatRoundStyleE2EEES1O_S1R_JEEENS4_5SM1004TMEM4LOAD26SM100_TMEM_LOAD_32dp32b64xENS4_13SM90_TMA_LOADENS16_INS17_ILi2ELi4ELi3EEES1A_NSX_INS5_IJS1B_SG_EEENS5_IJSG_SC_EEEEEEENS4_39AutoVectorizingCopyWithAssumedAlignmentILi128EEENS4_14SM90_TMA_STOREES27_S29_S29_EEEvvEEEEvNT_6ParamsE --------------------------
	.section	.nv.info._ZN7cutlass13device_kernelINS_4gemm6kernel13GemmUniversalIN4cute5tupleIJiiiiEEENS1_10collective13CollectiveMmaINS1_35MainloopSm100TmaUmmaWarpSpecializedILi4ELi2ELi4ENS5_IJNS4_1CILi2EEENSA_ILi1EEESC_EEEEENS5_IJNSA_ILi256EEENSA_ILi64EEENSA_ILi32EEEEEENS_12float_e5m2_tENS5_IJlSC_lEEESJ_SK_NS4_8TiledMMAINS4_8MMA_AtomIJNS4_10MMA_TraitsINS4_25SM100_MMA_F8F6F4_2x1SM_SSEJSJ_SJ_fSF_SG_NS4_17integral_constantINS4_4UMMA5MajorELSR_0EEESS_NSP_INSQ_7ScaleInELST_0EEESU_EEEEEENS4_6LayoutINS5_IJSC_SC_SC_EEENS5_IJNSA_ILi0EEESZ_SZ_EEEEENS5_IJNS4_10UnderscoreES12_S12_EEEEENS4_18SM100_TMA_2SM_LOADENS4_14ComposedLayoutINS4_7SwizzleILi1ELi4ELi3EEENS4_18smem_ptr_flag_bitsILi8EEENSX_INS5_IJNSA_ILi8EEESH_EEENS5_IJSH_SC_EEEEEEEvNS4_8identityES15_S1F_vS1G_EENS_8epilogue10collective18CollectiveEpilogueINS1I_23Sm100TmaWarpSpecializedILi1ELi1ELi64ELb0ELb0EEEJNS5_IJNSA_ILi128EEESG_SH_EEENS5_IJNSX_IS1N_SC_EENSX_ISG_SC_EEEEESJ_SK_SJ_SK_NS1I_6fusion15FusionCallbacksIS1M_NS1S_17LinearCombinationISJ_fSJ_fLNS_15FloatRoundStyleE2EEES1O_S1R_JEEENS4_5SM1004TMEM4LOAD26SM100_TMEM_LOAD_32dp32b64xENS4_13SM90_TMA_LOADENS16_INS17_ILi2ELi4ELi3EEES1A_NSX_INS5_IJS1B_SG_EEENS5_IJSG_SC_EEEEEEENS4_39AutoVectorizingCopyWithAssumedAlignmentILi128EEENS4_14SM90_TMA_STOREES27_S29_S29_EEEvvEEEEvNT_6ParamsE,"",@"SHT_CUDA_INFO"
	.sectionflags	@""
	.align	4


	//----- nvinfo : EIATTR_CUDA_API_VERSION
	.align		4
        /*0000*/ 	.byte	0x04, 0x37
        /*0002*/ 	.short	(.L_31 - .L_30)
.L_30:
        /*0004*/ 	.word	0x00000082


	//----- nvinfo : EIATTR_KPARAM_INFO
	.align		4
.L_31:
        /*0008*/ 	.byte	0x04, 0x17
        /*000a*/ 	.short	(.L_33 - .L_32)
.L_32:
        /*000c*/ 	.word	0x00000000
        /*0010*/ 	.short	0x0000
        /*0012*/ 	.short	0x0000
        /*0014*/ 	.byte	0x00, 0xf0, 0x01, 0x20


	//----- nvinfo : EIATTR_AT_ENTRY_FRAGMENTS
	.align		4
.L_33:
        /*0018*/ 	.byte	0x04, 0x4f
        /*001a*/ 	.short	(.L_35 - .L_34)


	//   ....[0]....
.L_34:
        /*001c*/ 	.word	0x00000007


	//----- nvinfo : EIATTR_RESERVED_SMEM_USED
	.align		4
.L_35:
        /*0020*/ 	.byte	0x01, 0x41
	.zero		2


	//----- nvinfo : EIATTR_SPARSE_MMA_MASK
	.align		4
        /*0024*/ 	.byte	0x03, 0x50
        /*0026*/ 	.short	0x0000


	//----- nvinfo : EIATTR_TCGEN05_2CTA_USED
	.align		4
        /*0028*/ 	.byte	0x01, 0x52
	.zero		2


	//----- nvinfo : EIATTR_MAXREG_COUNT
	.align		4
        /*002c*/ 	.byte	0x03, 0x1b
        /*002e*/ 	.short	0x00ff


	//----- nvinfo : EIATTR_NUM_BARRIERS
	.align		4
        /*0030*/ 	.byte	0x02, 0x4c
        /*0032*/ 	.byte	0x07
	.zero		1


	//----- nvinfo : EIATTR_EXTERNS
	.align		4
        /*0034*/ 	.byte	0x04, 0x0f
        /*0036*/ 	.short	(.L_37 - .L_36)


	//   ....[0]....
	.align		4
.L_36:
        /*0038*/ 	.word	index@(__assertfail)


	//----- nvinfo : EIATTR_MERCURY_ISA_VERSION
	.align		4
.L_37:
        /*003c*/ 	.byte	0x03, 0x5f
        /*003e*/ 	.short	0x0101


	//----- nvinfo : EIATTR_INT_WARP_WIDE_INSTR_OFFSETS
	.align		4
        /*0040*/ 	.byte	0x04, 0x31
        /*0042*/ 	.short	(.L_39 - .L_38)


	//   ....[0]....
.L_38:
        /*0044*/ 	.word	0x00000cb0


	//   ....[1]....
        /*0048*/ 	.word	0x00000d50


	//   ....[2]....
        /*004c*/ 	.word	0x000020b0


	//   ....[3]....
        /*0050*/ 	.word	0x00003e40


	//   ....[4]....
        /*0054*/ 	.word	0x00003e60


	//   ....[5]....
        /*0058*/ 	.word	0x00003e90


	//   ....[6]....
        /*005c*/ 	.word	0x000048a0


	//   ....[7]....
        /*0060*/ 	.word	0x000049c0


	//----- nvinfo : EIATTR_COOP_GROUP_MASK_REGIDS
	.align		4
.L_39:
        /*0064*/ 	.byte	0x04, 0x29
        /*0066*/ 	.short	(.L_41 - .L_40)


	//   ....[0]....
.L_40:
        /*0068*/ 	.word	0xffffffff


	//   ....[1]....
        /*006c*/ 	.word	0xffffffff


	//   ....[2]....
        /*0070*/ 	.word	0xffffffff


	//   ....[3]....
        /*0074*/ 	.word	0xffffffff


	//   ....[4]....
        /*0078*/ 	.word	0xffffffff


	//   ....[5]....
        /*007c*/ 	.word	0xffffffff


	//   ....[6]....
        /*0080*/ 	.word	0xffffffff


	//   ....[7]....
        /*0084*/ 	.word	0xffffffff


	//   ....[8]....
        /*0088*/ 	.word	0xffffffff


	//   ....[9]....
        /*008c*/ 	.word	0xffffffff


	//   ....[10]....
        /*0090*/ 	.word	0xffffffff


	//   ....[11]....
        /*0094*/ 	.word	0xffffffff


	//   ....[12]....
        /*0098*/ 	.word	0xffffffff


	//   ....[13]....
        /*009c*/ 	.word	0xffffffff


	//----- nvinfo : EIATTR_COOP_GROUP_INSTR_OFFSETS
	.align		4
.L_41:
        /*00a0*/ 	.byte	0x04, 0x28
        /*00a2*/ 	.short	(.L_43 - .L_42)


	//   ....[0]....
.L_42:
        /*00a4*/ 	.word	0x000000c0


	//   ....[1]....
        /*00a8*/ 	.word	0x00000500


	//   ....[2]....
        /*00ac*/ 	.word	0x00000680


	//   ....[3]....
        /*00b0*/ 	.word	0x000007b0


	//   ....[4]....
        /*00b4*/ 	.word	0x000008a0


	//   ....[5]....
        /*00b8*/ 	.word	0x00000a00


	//   ....[6]....
        /*00bc*/ 	.word	0x00000b90


	//   ....[7]....
        /*00c0*/ 	.word	0x00000dd0


	//   ....[8]....
        /*00c4*/ 	.word	0x00001f90


	//   ....[9]....
        /*00c8*/ 	.word	0x00002d70


	//   ....[10]....
        /*00cc*/ 	.word	0x00003240


	//   ....[11]....
        /*00d0*/ 	.word	0x00003270


	//   ....[12]....
        /*00d4*/ 	.word	0x00003d40


	//   ....[13]....
        /*00d8*/ 	.word	0x00003f50


	//----- nvinfo : EIATTR_VRC_CTA_INIT_COUNT
	.align		4
.L_43:
        /*00dc*/ 	.byte	0x02, 0x4a
        /*00de*/ 	.byte	0x80
	.zero		1


	//----- nvinfo : EIATTR_SYSCALL_OFFSETS
	.align		4
        /*00e0*/ 	.byte	0x04, 0x46
        /*00e2*/ 	.short	(.L_45 - .L_44)


	//   ....[0]....
.L_44:
        /*00e4*/ 	.word	0x00005380


	//   ....[1]....
        /*00e8*/ 	.word	0x000054c0


	//   ....[2]....
        /*00ec*/ 	.word	0x00005c60


	//----- nvinfo : EIATTR_MBARRIER_INSTR_OFFSETS
	.align		4
.L_45:
        /*00f0*/ 	.byte	0x04, 0x39
        /*00f2*/ 	.short	(.L_47 - .L_46)


	//   ....[0]....
.L_46:
        /*00f4*/ 	.word	0x000005f0
        /*00f8*/ 	.word	0x000000ff
        /*00fc*/ 	.word	0x00000000
        /*0100*/ 	.short	0x0100
        /*0102*/ 	.byte	0x08
	.zero		1


	//   ....[1]....
        /*0104*/ 	.word	0x00000600
        /*0108*/ 	.word	0x000000ff
        /*010c*/ 	.word	0x00000020
        /*0110*/ 	.short	0x0100
        /*0112*/ 	.byte	0x08
	.zero		1


	//   ....[2]....
        /*0114*/ 	.word	0x00000610
        /*0118*/ 	.word	0x000000ff
        /*011c*/ 	.word	0x00000008
        /*0120*/ 	.short	0x0100
        /*0122*/ 	.byte	0x08
	.zero		1


	//   ....[3]....
        /*0124*/ 	.word	0x00000620
        /*0128*/ 	.word	0x000000ff
        /*012c*/ 	.word	0x00000028
        /*0130*/ 	.short	0x0100
        /*0132*/ 	.byte	0x08
	.zero		1


	//   ....[4]....
        /*0134*/ 	.word	0x00000630
        /*0138*/ 	.word	0x000000ff
        /*013c*/ 	.word	0x00000010
        /*0140*/ 	.short	0x0100
        /*0142*/ 	.byte	0x08
	.zero		1


	//   ....[5]....
        /*0144*/ 	.word	0x00000640
        /*0148*/ 	.word	0x000000ff
        /*014c*/ 	.word	0x00000030
        /*0150*/ 	.short	0x0100
        /*0152*/ 	.byte	0x08
	.zero		1


	//   ....[6]....
        /*0154*/ 	.word	0x00000650
        /*0158*/ 	.word	0x000000ff
        /*015c*/ 	.word	0x00000018
        /*0160*/ 	.short	0x0100
        /*0162*/ 	.byte	0x08
	.zero		1


	//   ....[7]....
        /*0164*/ 	.word	0x00000660
        /*0168*/ 	.word	0x000000ff
        /*016c*/ 	.word	0x00000038
        /*0170*/ 	.short	0x0100
        /*0172*/ 	.byte	0x08
	.zero		1


	//   ....[8]....
        /*0174*/ 	.word	0x00000780
        /*0178*/ 	.word	0x000000ff
        /*017c*/ 	.word	0x00000040
        /*0180*/ 	.short	0x0100
        /*0182*/ 	.byte	0x09
	.zero		1


	//   ....[9]....
        /*0184*/ 	.word	0x00000790
        /*0188*/ 	.word	0x000000ff
        /*018c*/ 	.word	0x00000048
        /*0190*/ 	.short	0x0100
        /*0192*/ 	.byte	0x09
	.zero		1


	//   ....[10]....
        /*0194*/ 	.word	0x00000870
        /*0198*/ 	.word	0x000000ff
        /*019c*/ 	.word	0x00000050
        /*01a0*/ 	.short	0x0100
        /*01a2*/ 	.byte	0x08
	.zero		1


	//   ....[11]....
        /*01a4*/ 	.word	0x00000880
        /*01a8*/ 	.word	0x000000ff
        /*01ac*/ 	.word	0x00000058
        /*01b0*/ 	.short	0x0100
        /*01b2*/ 	.byte	0x08
	.zero		1


	//   ....[12]....
        /*01b4*/ 	.word	0x000009b0
        /*01b8*/ 	.word	0x000000ff
        /*01bc*/ 	.word	0x00000060
        /*01c0*/ 	.short	0x0100
        /*01c2*/ 	.byte	0x08
	.zero		1


	//   ....[13]....
        /*01c4*/ 	.word	0x000009c0
        /*01c8*/ 	.word	0x000000ff
        /*01cc*/ 	.word	0x00000070
        /*01d0*/ 	.short	0x0100
        /*01d2*/ 	.byte	0x08
	.zero		1


	//   ....[14]....
        /*01d4*/ 	.word	0x000009d0
        /*01d8*/ 	.word	0x000000ff
        /*01dc*/ 	.word	0x00000068
        /*01e0*/ 	.short	0x0100
        /*01e2*/ 	.byte	0x08
	.zero		1


	//   ....[15]....
        /*01e4*/ 	.word	0x000009e0
        /*01e8*/ 	.word	0x000000ff
        /*01ec*/ 	.word	0x00000078
        /*01f0*/ 	.short	0x0100
        /*01f2*/ 	.byte	0x08
	.zero		1


	//   ....[16]....
        /*01f4*/ 	.word	0x00000b00
        /*01f8*/ 	.word	0x000000ff
        /*01fc*/ 	.word	0x00000080
        /*0200*/ 	.short	0x0100
        /*0202*/ 	.byte	0x09
	.zero		1


	//   ....[17]....
        /*0204*/ 	.word	0x00000b10
        /*0208*/ 	.word	0x000000ff
        /*020c*/ 	.word	0x000000a0
        /*0210*/ 	.short	0x0100
        /*0212*/ 	.byte	0x09
	.zero		1


	//   ....[18]....
        /*0214*/ 	.word	0x00000b20
        /*0218*/ 	.word	0x000000ff
        /*021c*/ 	.word	0x00000088
        /*0220*/ 	.short	0x0100
        /*0222*/ 	.byte	0x09
	.zero		1


	//   ....[19]....
        /*0224*/ 	.word	0x00000b30
        /*0228*/ 	.word	0x000000ff
        /*022c*/ 	.word	0x000000a8
        /*0230*/ 	.short	0x0100
        /*0232*/ 	.byte	0x09
	.zero		1


	//   ....[20]....
        /*0234*/ 	.word	0x00000b40
        /*0238*/ 	.word	0x000000ff
        /*023c*/ 	.word	0x00000090
        /*0240*/ 	.short	0x0100
        /*0242*/ 	.byte	0x09
	.zero		1


	//   ....[21]....
        /*0244*/ 	.word	0x00000b50
        /*0248*/ 	.word	0x000000ff
        /*024c*/ 	.word	0x000000b0
        /*0250*/ 	.short	0x0100
        /*0252*/ 	.byte	0x09
	.zero		1


	//   ....[22]....
        /*0254*/ 	.word	0x00000b60
        /*0258*/ 	.word	0x000000ff
        /*025c*/ 	.word	0x00000098
        /*0260*/ 	.short	0x0100
        /*0262*/ 	.byte	0x09
	.zero		1


	//   ....[23]....
        /*0264*/ 	.word	0x00000b70
        /*0268*/ 	.word	0x000000ff
        /*026c*/ 	.word	0x000000b8
        /*0270*/ 	.short	0x0100
        /*0272*/ 	.byte	0x09
	.zero		1


	//   ....[24]....
        /*0274*/ 	.word	0x00000c60
        /*0278*/ 	.word	0x000000ff
        /*027c*/ 	.word	0x000000c0
        /*0280*/ 	.short	0x0100
        /*0282*/ 	.byte	0x08
	.zero		1


	//   ....[25]....
        /*0284*/ 	.word	0x00000c70
        /*0288*/ 	.word	0x000000ff
        /*028c*/ 	.word	0x000000d0
        /*0290*/ 	.short	0x0100
        /*0292*/ 	.byte	0x08
	.zero		1


	//   ....[26]....
        /*0294*/ 	.word	0x00000c80
        /*0298*/ 	.word	0x000000ff
        /*029c*/ 	.word	0x000000c8
        /*02a0*/ 	.short	0x0100
        /*02a2*/ 	.byte	0x08
	.zero		1


	//   ....[27]....
        /*02a4*/ 	.word	0x00000c90
        /*02a8*/ 	.word	0x000000ff
        /*02ac*/ 	.word	0x000000d8
        /*02b0*/ 	.short	0x0100
        /*02b2*/ 	.byte	0x08
	.zero		1


	//   ....[28]....
        /*02b4*/ 	.word	0x00000d80
        /*02b8*/ 	.word	0x000000ff
        /*02bc*/ 	.word	0x000000e0
        /*02c0*/ 	.short	0x0100
        /*02c2*/ 	.byte	0x06
	.zero		1


	//   ....[29]....
        /*02c4*/ 	.word	0x00001790
        /*02c8*/ 	.word	0x00000003
        /*02cc*/ 	.word	0x000000d0
        /*02d0*/ 	.short	0x010a
        /*02d2*/ 	.byte	0xff
	.zero		1


	//   ....[30]....
        /*02d4*/ 	.word	0x000017c0
        /*02d8*/ 	.word	0x00000003
        /*02dc*/ 	.word	0x000000c0
        /*02e0*/ 	.short	0x0101
        /*02e2*/ 	.byte	0xff
	.zero		1


	//   ....[31]....
        /*02e4*/ 	.word	0x000018c0
        /*02e8*/ 	.word	0x000000ff
        /*02ec*/ 	.word	0x00000020
        /*02f0*/ 	.short	0x010a
        /*02f2*/ 	.byte	0x08
	.zero		1


	//   ....[32]....
        /*02f4*/ 	.word	0x00001990
        /*02f8*/ 	.word	0x000000ff
        /*02fc*/ 	.word	0x00000020
        /*0300*/ 	.short	0x010a
        /*0302*/ 	.byte	0x21
	.zero		1


	//   ....[33]....
        /*0304*/ 	.word	0x00001b40
        /*0308*/ 	.word	0x000000ff
        /*030c*/ 	.word	0x00000020
        /*0310*/ 	.short	0x010a
        /*0312*/ 	.byte	0x08
	.zero		1


	//   ....[34]....
        /*0314*/ 	.word	0x00001c40
        /*0318*/ 	.word	0x000000ff
        /*031c*/ 	.word	0x00000058
        /*0320*/ 	.short	0x0101
        /*0322*/ 	.byte	0x04
	.zero		1


	//   ....[35]....
        /*0324*/ 	.word	0x00001c60
        /*0328*/ 	.word	0x000000ff
        /*032c*/ 	.word	0x00000020
        /*0330*/ 	.short	0x010a
        /*0332*/ 	.byte	0x08
	.zero		1


	//   ....[36]....
        /*0334*/ 	.word	0x00001ce0
        /*0338*/ 	.word	0x000000ff
        /*033c*/ 	.word	0x00000020
        /*0340*/ 	.short	0x010a
        /*0342*/ 	.byte	0x11
	.zero		1


	//   ....[37]....
        /*0344*/ 	.word	0x00001e70
        /*0348*/ 	.word	0x000000ff
        /*034c*/ 	.word	0x00000020
        /*0350*/ 	.short	0x010a
        /*0352*/ 	.byte	0x08
	.zero		1


	//   ....[38]....
        /*0354*/ 	.word	0x00001fc0
        /*0358*/ 	.word	0x00000002
        /*035c*/ 	.word	0x00000060
        /*0360*/ 	.short	0x010a
        /*0362*/ 	.byte	0xff
	.zero		1


	//   ....[39]....
        /*0364*/ 	.word	0x00002080
        /*0368*/ 	.word	0x00000002
        /*036c*/ 	.word	0x00000000
        /*0370*/ 	.short	0x0101
        /*0372*/ 	.byte	0xff
	.zero		1


	//   ....[40]....
        /*0374*/ 	.word	0x000025e0
        /*0378*/ 	.word	0x000000ff
        /*037c*/ 	.word	0x00000000
        /*0380*/ 	.short	0x010a
        /*0382*/ 	.byte	0x05
	.zero		1


	//   ....[41]....
        /*0384*/ 	.word	0x00002670
        /*0388*/ 	.word	0x000000ff
        /*038c*/ 	.word	0x00000000
        /*0390*/ 	.short	0x010a
        /*0392*/ 	.byte	0x05
	.zero		1


	//   ....[42]....
        /*0394*/ 	.word	0x00002700
        /*0398*/ 	.word	0x000000ff
        /*039c*/ 	.word	0x00000000
        /*03a0*/ 	.short	0x010a
        /*03a2*/ 	.byte	0x05
	.zero		1


	//   ....[43]....
        /*03a4*/ 	.word	0x000027a0
        /*03a8*/ 	.word	0x00000000
        /*03ac*/ 	.word	0x00000000
        /*03b0*/ 	.short	0x010a
        /*03b2*/ 	.byte	0xff
	.zero		1


	//   ....[44]....
        /*03b4*/ 	.word	0x000028d0
        /*03b8*/ 	.word	0x00000000
        /*03bc*/ 	.word	0x000000c0
        /*03c0*/ 	.short	0x010a
        /*03c2*/ 	.byte	0xff
	.zero		1


	//   ....[45]....
        /*03c4*/ 	.word	0x00002940
        /*03c8*/ 	.word	0x00000004
        /*03cc*/ 	.word	0x00000000
        /*03d0*/ 	.short	0x0101
        /*03d2*/ 	.byte	0xff
	.zero		1


	//   ....[46]....
        /*03d4*/ 	.word	0x00002960
        /*03d8*/ 	.word	0x000000ff
        /*03dc*/ 	.word	0x00000070
        /*03e0*/ 	.short	0x010a
        /*03e2*/ 	.byte	0x05
	.zero		1


	//   ....[47]....
        /*03e4*/ 	.word	0x00002a80
        /*03e8*/ 	.word	0x00000000
        /*03ec*/ 	.word	0x00000060
        /*03f0*/ 	.short	0x010a
        /*03f2*/ 	.byte	0xff
	.zero		1


	//   ....[48]....
        /*03f4*/ 	.word	0x00002b80
        /*03f8*/ 	.word	0x00000000
        /*03fc*/ 	.word	0x00000000
        /*0400*/ 	.short	0x0101
        /*0402*/ 	.byte	0xff
	.zero		1


	//   ....[49]....
        /*0404*/ 	.word	0x00002c10
        /*0408*/ 	.word	0x000000ff
        /*040c*/ 	.word	0x00000070
        /*0410*/ 	.short	0x0106
        /*0412*/ 	.byte	0x05
	.zero		1


	//   ....[50]....
        /*0414*/ 	.word	0x00002c30
        /*0418*/ 	.word	0x000000ff
        /*041c*/ 	.word	0x00000070
        /*0420*/ 	.short	0x010a
        /*0422*/ 	.byte	0x05
	.zero		1


	//   ....[51]....
        /*0424*/ 	.word	0x00002cc0
        /*0428*/ 	.word	0x000000ff
        /*042c*/ 	.word	0x00000070
        /*0430*/ 	.short	0x0106
        /*0432*/ 	.byte	0x04
	.zero		1


	//   ....[52]....
        /*0434*/ 	.word	0x00002d00
        /*0438*/ 	.word	0x00000000
        /*043c*/ 	.word	0x00000070
        /*0440*/ 	.short	0x010a
        /*0442*/ 	.byte	0xff
	.zero		1


	//   ....[53]....
        /*0444*/ 	.word	0x00002f40
        /*0448*/ 	.word	0x000000ff
        /*044c*/ 	.word	0x00000008
        /*0450*/ 	.short	0x010a
        /*0452*/ 	.byte	0x06
	.zero		1


	//   ....[54]....
        /*0454*/ 	.word	0x00002f60
        /*0458*/ 	.word	0x000000ff
        /*045c*/ 	.word	0x00000008
        /*0460*/ 	.short	0x010a
        /*0462*/ 	.byte	0x06
	.zero		1


	//   ....[55]....
        /*0464*/ 	.word	0x000030f0
        /*0468*/ 	.word	0x000000ff
        /*046c*/ 	.word	0x00000008
        /*0470*/ 	.short	0x010a
        /*0472*/ 	.byte	0x06
	.zero		1


	//   ....[56]....
        /*0474*/ 	.word	0x00003110
        /*0478*/ 	.word	0x000000ff
        /*047c*/ 	.word	0x00000008
        /*0480*/ 	.short	0x010a
        /*0482*/ 	.byte	0x06
	.zero		1


	//   ....[57]....
        /*0484*/ 	.word	0x000031d0
        /*0488*/ 	.word	0x000000ff
        /*048c*/ 	.word	0x00000000
        /*0490*/ 	.short	0x0101
        /*0492*/ 	.byte	0x07
	.zero		1


	//   ....[58]....
        /*0494*/ 	.word	0x000034b0
        /*0498*/ 	.word	0x00000000
        /*049c*/ 	.word	0x00000060
        /*04a0*/ 	.short	0x010a
        /*04a2*/ 	.byte	0xff
	.zero		1


	//   ....[59]....
        /*04a4*/ 	.word	0x00003570
        /*04a8*/ 	.word	0x00000000
        /*04ac*/ 	.word	0x00000000
        /*04b0*/ 	.short	0x0101
        /*04b2*/ 	.byte	0xff
	.zero		1


	//   ....[60]....
        /*04b4*/ 	.word	0x00003620
        /*04b8*/ 	.word	0x000000ff
        /*04bc*/ 	.word	0x00000000
        /*04c0*/ 	.short	0x010a
        /*04c2*/ 	.byte	0x06
	.zero		1


	//   ....[61]....
        /*04c4*/ 	.word	0x00003630
        /*04c8*/ 	.word	0x000000ff
        /*04cc*/ 	.word	0x000000a0
        /*04d0*/ 	.short	0x010a
        /*04d2*/ 	.byte	0x0b
	.zero		1


	//   ....[62]....
        /*04d4*/ 	.word	0x000036f0
        /*04d8*/ 	.word	0x000000ff
        /*04dc*/ 	.word	0x00000000
        /*04e0*/ 	.short	0x010a
        /*04e2*/ 	.byte	0x09
	.zero		1


	//   ....[63]....
        /*04e4*/ 	.word	0x00003830
        /*04e8*/ 	.word	0x000000ff
        /*04ec*/ 	.word	0x00000000
        /*04f0*/ 	.short	0x010a
        /*04f2*/ 	.byte	0x06
	.zero		1


	//   ....[64]....
        /*04f4*/ 	.word	0x00003a30
        /*04f8*/ 	.word	0x000000ff
        /*04fc*/ 	.word	0x00000000
        /*0500*/ 	.short	0x010a
        /*0502*/ 	.byte	0x07
	.zero		1


	//   ....[65]....
        /*0504*/ 	.word	0x00003ac0
        /*0508*/ 	.word	0x000000ff
        /*050c*/ 	.word	0x00000000
        /*0510*/ 	.short	0x010a
        /*0512*/ 	.byte	0x07
	.zero		1


	//   ....[66]....
        /*0514*/ 	.word	0x00003b50
        /*0518*/ 	.word	0x000000ff
        /*051c*/ 	.word	0x00000000
        /*0520*/ 	.short	0x010a
        /*0522*/ 	.byte	0x07
	.zero		1


	//   ....[67]....
        /*0524*/ 	.word	0x00003bf0
        /*0528*/ 	.word	0x00000000
        /*052c*/ 	.word	0x00000000
        /*0530*/ 	.short	0x010a
        /*0532*/ 	.byte	0xff
	.zero		1


	//   ....[68]....
        /*0534*/ 	.word	0x00003c30
        /*0538*/ 	.word	0x00000000
        /*053c*/ 	.word	0x00000000
        /*0540*/ 	.short	0x010a
        /*0542*/ 	.byte	0xff
	.zero		1


	//   ....[69]....
        /*0544*/ 	.word	0x00003ca0
        /*0548*/ 	.word	0x000000ff
        /*054c*/ 	.word	0x00000000
        /*0550*/ 	.short	0x0101
        /*0552*/ 	.byte	0x05
	.zero		1


	//   ....[70]....
        /*0554*/ 	.word	0x00003ce0
        /*0558*/ 	.word	0x000000ff
        /*055c*/ 	.word	0x000000e0
        /*0560*/ 	.short	0x010a
        /*0562*/ 	.byte	0x08
	.zero		1


	//   ....[71]....
        /*0564*/ 	.word	0x00003d30
        /*0568*/ 	.word	0x000000ff
        /*056c*/ 	.word	0x00000000
        /*0570*/ 	.short	0x0101
        /*0572*/ 	.byte	0x05
	.zero		1


	//   ....[72]....
        /*0574*/ 	.word	0x00004140
        /*0578*/ 	.word	0x00000000
        /*057c*/ 	.word	0x00000060
        /*0580*/ 	.short	0x010a
        /*0582*/ 	.byte	0xff
	.zero		1


	//   ....[73]....
        /*0584*/ 	.word	0x00004230
        /*0588*/ 	.word	0x00000000
        /*058c*/ 	.word	0x00000000
        /*0590*/ 	.short	0x0101
        /*0592*/ 	.byte	0xff
	.zero		1


	//   ....[74]....
        /*0594*/ 	.word	0x00004550
        /*0598*/ 	.word	0x000000ff
        /*059c*/ 	.word	0x00000058
        /*05a0*/ 	.short	0x010a
        /*05a2*/ 	.byte	0x06
	.zero		1


	//   ....[75]....
        /*05a4*/ 	.word	0x000046d0
        /*05a8*/ 	.word	0x000000ff
        /*05ac*/ 	.word	0x00000048
        /*05b0*/ 	.short	0x010a
        /*05b2*/ 	.byte	0x06
	.zero		1


	//   ....[76]....
        /*05b4*/ 	.word	0x00004a00
        /*05b8*/ 	.word	0x000000ff
        /*05bc*/ 	.word	0x00000040
        /*05c0*/ 	.short	0x010b
        /*05c2*/ 	.byte	0x06
	.zero		1


	//   ....[77]....
        /*05c4*/ 	.word	0x00004a20
        /*05c8*/ 	.word	0x000000ff
        /*05cc*/ 	.word	0x00000000
        /*05d0*/ 	.short	0x0101
        /*05d2*/ 	.byte	0x25
	.zero		1


	//   ....[78]....
        /*05d4*/ 	.word	0x00004a60
        /*05d8*/ 	.word	0x00000000
        /*05dc*/ 	.word	0x00000048
        /*05e0*/ 	.short	0x010a
        /*05e2*/ 	.byte	0xff
	.zero		1


	//   ....[79]....
        /*05e4*/ 	.word	0x00004d90
        /*05e8*/ 	.word	0x00000000
        /*05ec*/ 	.word	0x00000060
        /*05f0*/ 	.short	0x010a
        /*05f2*/ 	.byte	0xff
	.zero		1


	//   ....[80]....
        /*05f4*/ 	.word	0x00004ea0
        /*05f8*/ 	.word	0x00000000
        /*05fc*/ 	.word	0x00000000
        /*0600*/ 	.short	0x0101
        /*0602*/ 	.byte	0xff
	.zero		1


	//   ....[81]....
        /*0604*/ 	.word	0x00005840
        /*0608*/ 	.word	0x000000ff
        /*060c*/ 	.word	0x00000040
        /*0610*/ 	.short	0x010a
        /*0612*/ 	.byte	0x2b
	.zero		1


	//   ....[82]....
        /*0614*/ 	.word	0x00005850
        /*0618*/ 	.word	0x000000b5
        /*061c*/ 	.word	0x00000080
        /*0620*/ 	.short	0x010a
        /*0622*/ 	.byte	0xff
	.zero		1


	//   ....[83]....
        /*0624*/ 	.word	0x000059e0
        /*0628*/ 	.word	0x000000ff
        /*062c*/ 	.word	0x00000040
        /*0630*/ 	.short	0x010a
        /*0632*/ 	.byte	0x2b
	.zero		1


	//   ....[84]....
        /*0634*/ 	.word	0x00005ae0
        /*0638*/ 	.word	0x000000ff
        /*063c*/ 	.word	0x00000000
        /*0640*/ 	.short	0x0101
        /*0642*/ 	.byte	0x04
	.zero		1


	//   ....[85]....
        /*0644*/ 	.word	0x00005b40
        /*0648*/ 	.word	0x000000b5
        /*064c*/ 	.word	0x00000080
        /*0650*/ 	.short	0x010a
        /*0652*/ 	.byte	0xff
	.zero		1


	//   ....[86]....
        /*0654*/ 	.word	0x00005de0
        /*0658*/ 	.word	0x000000b5
        /*065c*/ 	.word	0x00000000
        /*0660*/ 	.short	0x0101
        /*0662*/ 	.byte	0xff
	.zero		1


	//   ....[87]....
        /*0664*/ 	.word	0x00006fa0
        /*0668*/ 	.word	0x00000003
        /*066c*/ 	.word	0x000000d0
        /*0670*/ 	.short	0x010a
        /*0672*/ 	.byte	0xff
	.zero		1


	//   ....[88]....
        /*0674*/ 	.word	0x00007000
        /*0678*/ 	.word	0x00000002
        /*067c*/ 	.word	0x00000020
        /*0680*/ 	.short	0x010a
        /*0682*/ 	.byte	0xff
	.zero		1


	//   ....[89]....
        /*0684*/ 	.word	0x00007060
        /*0688*/ 	.word	0x00000002
        /*068c*/ 	.word	0x00000020
        /*0690*/ 	.short	0x010a
        /*0692*/ 	.byte	0xff
	.zero		1


	//   ....[90]....
        /*0694*/ 	.word	0x000070b0
        /*0698*/ 	.word	0x00000002
        /*069c*/ 	.word	0x00000060
        /*06a0*/ 	.short	0x010a
        /*06a2*/ 	.byte	0xff
	.zero		1


	//   ....[91]....
        /*06a4*/ 	.word	0x00007110
        /*06a8*/ 	.word	0x00000000
        /*06ac*/ 	.word	0x00000000
        /*06b0*/ 	.short	0x010a
        /*06b2*/ 	.byte	0xff
	.zero		1


	//   ....[92]....
        /*06b4*/ 	.word	0x00007170
        /*06b8*/ 	.word	0x00000000
        /*06bc*/ 	.word	0x00000000
        /*06c0*/ 	.short	0x010a
        /*06c2*/ 	.byte	0xff
	.zero		1


	//   ....[93]....
        /*06c4*/ 	.word	0x000071d0
        /*06c8*/ 	.word	0x00000000
        /*06cc*/ 	.word	0x00000000
        /*06d0*/ 	.short	0x010a
        /*06d2*/ 	.byte	0xff
	.zero		1


	//   ....[94]....
        /*06d4*/ 	.word	0x00007220
        /*06d8*/ 	.word	0x00000000
        /*06dc*/ 	.word	0x000000c0
        /*06e0*/ 	.short	0x010a
        /*06e2*/ 	.byte	0xff
	.zero		1


	//   ....[95]....
        /*06e4*/ 	.word	0x00007280
        /*06e8*/ 	.word	0x00000000
        /*06ec*/ 	.word	0x00000070
        /*06f0*/ 	.short	0x010a
        /*06f2*/ 	.byte	0xff
	.zero		1


	//   ....[96]....
        /*06f4*/ 	.word	0x000072d0
        /*06f8*/ 	.word	0x00000000
        /*06fc*/ 	.word	0x00000060
        /*0700*/ 	.short	0x010a
        /*0702*/ 	.byte	0xff
	.zero		1


	//   ....[97]....
        /*0704*/ 	.word	0x00007330
        /*0708*/ 	.word	0x00000000
        /*070c*/ 	.word	0x00000070
        /*0710*/ 	.short	0x010a
        /*0712*/ 	.byte	0xff
	.zero		1


	//   ....[98]....
        /*0714*/ 	.word	0x00007390
        /*0718*/ 	.word	0x00000004
        /*071c*/ 	.word	0x00000008
        /*0720*/ 	.short	0x010a
        /*0722*/ 	.byte	0xff
	.zero		1


	//   ....[99]....
        /*0724*/ 	.word	0x00007470
        /*0728*/ 	.word	0x00000002
        /*072c*/ 	.word	0x00000008
        /*0730*/ 	.short	0x010a
        /*0732*/ 	.byte	0xff
	.zero		1


	//   ....[100]....
        /*0734*/ 	.word	0x000074c0
        /*0738*/ 	.word	0x00000000
        /*073c*/ 	.word	0x00000060
        /*0740*/ 	.short	0x010a
        /*0742*/ 	.byte	0xff
	.zero		1


	//   ....[101]....
        /*0744*/ 	.word	0x00007520
        /*0748*/ 	.word	0x00000000
        /*074c*/ 	.word	0x000000a0
        /*0750*/ 	.short	0x010a
        /*0752*/ 	.byte	0xff
	.zero		1


	//   ....[102]....
        /*0754*/ 	.word	0x00007580
        /*0758*/ 	.word	0x00000000
        /*075c*/ 	.word	0x00000000
        /*0760*/ 	.short	0x010a
        /*0762*/ 	.byte	0xff
	.zero		1


	//   ....[103]....
        /*0764*/ 	.word	0x000075e0
        /*0768*/ 	.word	0x00000000
        /*076c*/ 	.word	0x00000000
        /*0770*/ 	.short	0x010a
        /*0772*/ 	.byte	0xff
	.zero		1


	//   ....[104]....
        /*0774*/ 	.word	0x00007640
        /*0778*/ 	.word	0x00000000
        /*077c*/ 	.word	0x00000000
        /*0780*/ 	.short	0x010a
        /*0782*/ 	.byte	0xff
	.zero		1


	//   ....[105]....
        /*0784*/ 	.word	0x000076a0
        /*0788*/ 	.word	0x00000000
        /*078c*/ 	.word	0x00000000
        /*0790*/ 	.short	0x010a
        /*0792*/ 	.byte	0xff
	.zero		1


	//   ....[106]....
        /*0794*/ 	.word	0x00007700
        /*0798*/ 	.word	0x00000000
        /*079c*/ 	.word	0x000000e0
        /*07a0*/ 	.short	0x010a
        /*07a2*/ 	.byte	0xff
	.zero		1


	//   ....[107]....
        /*07a4*/ 	.word	0x00007750
        /*07a8*/ 	.word	0x00000000
        /*07ac*/ 	.word	0x00000060
        /*07b0*/ 	.short	0x010a
        /*07b2*/ 	.byte	0xff
	.zero		1


	//   ....[108]....
        /*07b4*/ 	.word	0x000077b0
        /*07b8*/ 	.word	0x00000000
        /*07bc*/ 	.word	0x00000058
        /*07c0*/ 	.short	0x010a
        /*07c2*/ 	.byte	0xff
	.zero		1


	//   ....[109]....
        /*07c4*/ 	.word	0x00007810
        /*07c8*/ 	.word	0x00000003
        /*07cc*/ 	.word	0x00000048
        /*07d0*/ 	.short	0x010a
        /*07d2*/ 	.byte	0xff
	.zero		1


	//   ....[110]....
        /*07d4*/ 	.word	0x00007860
        /*07d8*/ 	.word	0x00000000
        /*07dc*/ 	.word	0x00000060
        /*07e0*/ 	.short	0x010a
        /*07e2*/ 	.byte	0xff
	.zero		1


	//   ....[111]....
        /*07e4*/ 	.word	0x000078c0
        /*07e8*/ 	.word	0x00000000
        /*07ec*/ 	.word	0x00000040
        /*07f0*/ 	.short	0x010a
        /*07f2*/ 	.byte	0xff
	.zero		1


	//   ....[112]....
        /*07f4*/ 	.word	0x00007910
        /*07f8*/ 	.word	0x000000b5
        /*07fc*/ 	.word	0x00000080
        /*0800*/ 	.short	0x010a
        /*0802*/ 	.byte	0xff
	.zero		1


	//----- nvinfo : EIATTR_NUM_MBARRIERS
	.align		4
.L_47:
        /*0804*/ 	.byte	0x03, 0x38
        /*0806*/ 	.short	0x001d


	//----- nvinfo : EIATTR_EXIT_INSTR_OFFSETS
	.align		4
        /*0808*/ 	.byte	0x04, 0x1c
        /*080a*/ 	.short	(.L_49 - .L_48)


	//   ....[0]....
.L_48:
        /*080c*/ 	.word	0x000027d0


	//   ....[1]....
        /*0810*/ 	.word	0x00002cd0


	//   ....[2]....
        /*0814*/ 	.word	0x00002d30


	//   ....[3]....
        /*0818*/ 	.word	0x00003f60


	//   ....[4]....
        /*081c*/ 	.word	0x00004a90


	//   ....[5]....
        /*0820*/ 	.word	0x00004ad0


	//   ....[6]....
        /*0824*/ 	.word	0x00006f90


	//----- nvinfo : EIATTR_MAX_THREADS
	.align		4
.L_49:
        /*0828*/ 	.byte	0x04, 0x05
        /*082a*/ 	.short	(.L_51 - .L_50)
.L_50:
        /*082c*/ 	.word	0x00000100
        /*0830*/ 	.word	0x00000001
        /*0834*/ 	.word	0x00000001


	//----- nvinfo : EIATTR_CRS_STACK_SIZE
	.align		4
.L_51:
        /*0838*/ 	.byte	0x04, 0x1e
        /*083a*/ 	.short	(.L_53 - .L_52)
.L_52:
        /*083c*/ 	.word	0x00000000


	//----- nvinfo : EIATTR_CBANK_PARAM_SIZE
	.align		4
.L_53:
        /*0840*/ 	.byte	0x03, 0x19
        /*0842*/ 	.short	0x0800


	//----- nvinfo : EIATTR_PARAM_CBANK
	.align		4
        /*0844*/ 	.byte	0x04, 0x0a
        /*0846*/ 	.short	(.L_55 - .L_54)
	.align		4
.L_54:
        /*0848*/ 	.word	index@(.nv.constant0._ZN7cutlass13device_kernelINS_4gemm6kernel13GemmUniversalIN4cute5tupleIJiiiiEEENS1_10collective13CollectiveMmaINS1_35MainloopSm100TmaUmmaWarpSpecializedILi4ELi2ELi4ENS5_IJNS4_1CILi2EEENSA_ILi1EEESC_EEEEENS5_IJNSA_ILi256EEENSA_ILi64EEENSA_ILi32EEEEEENS_12float_e5m2_tENS5_IJlSC_lEEESJ_SK_NS4_8TiledMMAINS4_8MMA_AtomIJNS4_10MMA_TraitsINS4_25SM100_MMA_F8F6F4_2x1SM_SSEJSJ_SJ_fSF_SG_NS4_17integral_constantINS4_4UMMA5MajorELSR_0EEESS_NSP_INSQ_7ScaleInELST_0EEESU_EEEEEENS4_6LayoutINS5_IJSC_SC_SC_EEENS5_IJNSA_ILi0EEESZ_SZ_EEEEENS5_IJNS4_10UnderscoreES12_S12_EEEEENS4_18SM100_TMA_2SM_LOADENS4_14ComposedLayoutINS4_7SwizzleILi1ELi4ELi3EEENS4_18smem_ptr_flag_bitsILi8EEENSX_INS5_IJNSA_ILi8EEESH_EEENS5_IJSH_SC_EEEEEEEvNS4_8identityES15_S1F_vS1G_EENS_8epilogue10collective18CollectiveEpilogueINS1I_23Sm100TmaWarpSpecializedILi1ELi1ELi64ELb0ELb0EEEJNS5_IJNSA_ILi128EEESG_SH_EEENS5_IJNSX_IS1N_SC_EENSX_ISG_SC_EEEEESJ_SK_SJ_SK_NS1I_6fusion15FusionCallbacksIS1M_NS1S_17LinearCombinationISJ_fSJ_fLNS_15FloatRoundStyleE2EEES1O_S1R_JEEENS4_5SM1004TMEM4LOAD26SM100_TMEM_LOAD_32dp32b64xENS4_13SM90_TMA_LOADENS16_INS17_ILi2ELi4ELi3EEES1A_NSX_INS5_IJS1B_SG_EEENS5_IJSG_SC_EEEEEEENS4_39AutoVectorizingCopyWithAssumedAlignmentILi128EEENS4_14SM90_TMA_STOREES27_S29_S29_EEEvvEEEEvNT_6ParamsE)
        /*084c*/ 	.short	0x0380
        /*084e*/ 	.short	0x0800


	//----- nvinfo : EIATTR_SW_WAR
	.align		4
.L_55:
        /*0850*/ 	.byte	0x04, 0x36
        /*0852*/ 	.short	(.L_57 - .L_56)
.L_56:
        /*0854*/ 	.word	0x00000008
.L_57:


//--------------------- .nv.callgraph             --------------------------
	.section	.nv.callgraph,"",@"SHT_CUDA_CALLGRAPH"
	.align	4
	.sectionentsize	8
	.align		4
        /*0000*/ 	.word	0x00000000
	.align		4
        /*0004*/ 	.word	0xffffffff
	.align		4
        /*0008*/ 	.word	index@(_ZN7cutlass13device_kernelINS_4gemm6kernel13GemmUniversalIN4cute5tupleIJiiiiEEENS1_10collective13CollectiveMmaINS1_35MainloopSm100TmaUmmaWarpSpecializedILi4ELi2ELi4ENS5_IJNS4_1CILi2EEENSA_ILi1EEESC_EEEEENS5_IJNSA_ILi256EEENSA_ILi64EEENSA_ILi32EEEEEENS_12float_e5m2_tENS5_IJlSC_lEEESJ_SK_NS4_8TiledMMAINS4_8MMA_AtomIJNS4_10MMA_TraitsINS4_25SM100_MMA_F8F6F4_2x1SM_SSEJSJ_SJ_fSF_SG_NS4_17integral_constantINS4_4UMMA5MajorELSR_0EEESS_NSP_INSQ_7ScaleInELST_0EEESU_EEEEEENS4_6LayoutINS5_IJSC_SC_SC_EEENS5_IJNSA_ILi0EEESZ_SZ_EEEEENS5_IJNS4_10UnderscoreES12_S12_EEEEENS4_18SM100_TMA_2SM_LOADENS4_14ComposedLayoutINS4_7SwizzleILi1ELi4ELi3EEENS4_18smem_ptr_flag_bitsILi8EEENSX_INS5_IJNSA_ILi8EEESH_EEENS5_IJSH_SC_EEEEEEEvNS4_8identityES15_S1F_vS1G_EENS_8epilogue10collective18CollectiveEpilogueINS1I_23Sm100TmaWarpSpecializedILi1ELi1ELi64ELb0ELb0EEEJNS5_IJNSA_ILi128EEESG_SH_EEENS5_IJNSX_IS1N_SC_EENSX_ISG_SC_EEEEESJ_SK_SJ_SK_NS1I_6fusion15FusionCallbacksIS1M_NS1S_17LinearCombinationISJ_fSJ_fLNS_15FloatRoundStyleE2EEES1O_S1R_JEEENS4_5SM1004TMEM4LOAD26SM100_TMEM_LOAD_32dp32b64xENS4_13SM90_TMA_LOADENS16_INS17_ILi2ELi4ELi3EEES1A_NSX_INS5_IJS1B_SG_EEENS5_IJSG_SC_EEEEEEENS4_39AutoVectorizingCopyWithAssumedAlignmentILi128EEENS4_14SM90_TMA_STOREES27_S29_S29_EEEvvEEEEvNT_6ParamsE)
	.align		4
        /*000c*/ 	.word	index@(__assertfail)
	.align		4
        /*0010*/ 	.word	0x00000000
	.align		4
        /*0014*/ 	.word	0xfffffffe
	.align		4
        /*0018*/ 	.word	0x00000000
	.align		4
        /*001c*/ 	.word	0xfffffffd
	.align		4
        /*0020*/ 	.word	0x00000000
	.align		4
        /*0024*/ 	.word	0xfffffffc


//--------------------- .nv.constant4             --------------------------
	.section	.nv.constant4,"a",@progbits
	.align	8
	.align		8
.nv.constant4:
        /*0000*/ 	.dword	__assertfail
	.align		8
        /*0008*/ 	.dword	__unnamed_1
	.align		8
        /*0010*/ 	.dword	__unnamed_2
	.align		8
        /*0018*/ 	.dword	_ZN39_INTERNAL_7d05daa4_4_k_cu_40cd936b_89044cuda3std3__45__cpo5beginE
	.align		8
        /*0020*/ 	.dword	_ZN39_INTERNAL_7d05daa4_4_k_cu_40cd936b_89044cuda3std3__45__cpo3endE
	.align		8
        /*0028*/ 	.dword	_ZN39_INTERNAL_7d05daa4_4_k_cu_40cd936b_89044cuda3std3__45__cpo6cbeginE
	.align		8
        /*0030*/ 	.dword	_ZN39_INTERNAL_7d05daa4_4_k_cu_40cd936b_89044cuda3std3__45__cpo4cendE
	.align		8
        /*0038*/ 	.dword	_ZN39_INTERNAL_7d05daa4_4_k_cu_40cd936b_89044cuda3std3__441_GLOBAL__N__7d05daa4_4_k_cu_40cd936b_89046ignoreE
	.align		8
        /*0040*/ 	.dword	_ZN39_INTERNAL_7d05daa4_4_k_cu_40cd936b_89044cuda3std3__419piecewise_constructE
	.align		8
        /*0048*/ 	.dword	_ZN39_INTERNAL_7d05daa4_4_k_cu_40cd936b_89044cuda3std3__48in_placeE
	.align		8
        /*0050*/ 	.dword	_ZN39_INTERNAL_7d05daa4_4_k_cu_40cd936b_89044cuda3std6ranges3__45__cpo4swapE
	.align		8
        /*0058*/ 	.dword	_ZN39_INTERNAL_7d05daa4_4_k_cu_40cd936b_89044cuda3std6ranges3__45__cpo9iter_moveE
	.align		8
        /*0060*/ 	.dword	_ZN39_INTERNAL_7d05daa4_4_k_cu_40cd936b_89044cute7productE
	.align		8
        /*0068*/ 	.dword	_ZN39_INTERNAL_7d05daa4_4_k_cu_40cd936b_89044cute1_E
	.align		8
        /*0070*/ 	.dword	$str$25
	.align		8
        /*0078*/ 	.dword	$str$26
	.align		8
        /*0080*/ 	.dword	$str$27
	.align		8
        /*0088*/ 	.dword	$str$28


//--------------------- .text._ZN7cutlass13device_kernelINS_4gemm6kernel13GemmUniversalIN4cute5tupleIJiiiiEEENS1_10collective13CollectiveMmaINS1_35MainloopSm100TmaUmmaWarpSpecializedILi4ELi2ELi4ENS5_IJNS4_1CILi2EEENSA_ILi1EEESC_EEEEENS5_IJNSA_ILi256EEENSA_ILi64EEENSA_ILi32EEEEEENS_12float_e5m2_tENS5_IJlSC_lEEESJ_SK_NS4_8TiledMMAINS4_8MMA_AtomIJNS4_10MMA_TraitsINS4_25SM100_MMA_F8F6F4_2x1SM_SSEJSJ_SJ_fSF_SG_NS4_17integral_constantINS4_4UMMA5MajorELSR_0EEESS_NSP_INSQ_7ScaleInELST_0EEESU_EEEEEENS4_6LayoutINS5_IJSC_SC_SC_EEENS5_IJNSA_ILi0EEESZ_SZ_EEEEENS5_IJNS4_10UnderscoreES12_S12_EEEEENS4_18SM100_TMA_2SM_LOADENS4_14ComposedLayoutINS4_7SwizzleILi1ELi4ELi3EEENS4_18smem_ptr_flag_bitsILi8EEENSX_INS5_IJNSA_ILi8EEESH_EEENS5_IJSH_SC_EEEEEEEvNS4_8identityES15_S1F_vS1G_EENS_8epilogue10collective18CollectiveEpilogueINS1I_23Sm100TmaWarpSpecializedILi1ELi1ELi64ELb0ELb0EEEJNS5_IJNSA_ILi128EEESG_SH_EEENS5_IJNSX_IS1N_SC_EENSX_ISG_SC_EEEEESJ_SK_SJ_SK_NS1I_6fusion15FusionCallbacksIS1M_NS1S_17LinearCombinationISJ_fSJ_fLNS_15FloatRoundStyleE2EEES1O_S1R_JEEENS4_5SM1004TMEM4LOAD26SM100_TMEM_LOAD_32dp32b64xENS4_13SM90_TMA_LOADENS16_INS17_ILi2ELi4ELi3EEES1A_NSX_INS5_IJS1B_SG_EEENS5_IJSG_SC_EEEEEEENS4_39AutoVectorizingCopyWithAssumedAlignmentILi128EEENS4_14SM90_TMA_STOREES27_S29_S29_EEEvvEEEEvNT_6ParamsE --------------------------
	.section	.text._ZN7cutlass13device_kernelINS_4gemm6kernel13GemmUniversalIN4cute5tupleIJiiiiEEENS1_10collective13CollectiveMmaINS1_35MainloopSm100TmaUmmaWarpSpecializedILi4ELi2ELi4ENS5_IJNS4_1CILi2EEENSA_ILi1EEESC_EEEEENS5_IJNSA_ILi256EEENSA_ILi64EEENSA_ILi32EEEEEENS_12float_e5m2_tENS5_IJlSC_lEEESJ_SK_NS4_8TiledMMAINS4_8MMA_AtomIJNS4_10MMA_TraitsINS4_25SM100_MMA_F8F6F4_2x1SM_SSEJSJ_SJ_fSF_SG_NS4_17integral_constantINS4_4UMMA5MajorELSR_0EEESS_NSP_INSQ_7ScaleInELST_0EEESU_EEEEEENS4_6LayoutINS5_IJSC_SC_SC_EEENS5_IJNSA_ILi0EEESZ_SZ_EEEEENS5_IJNS4_10UnderscoreES12_S12_EEEEENS4_18SM100_TMA_2SM_LOADENS4_14ComposedLayoutINS4_7SwizzleILi1ELi4ELi3EEENS4_18smem_ptr_flag_bitsILi8EEENSX_INS5_IJNSA_ILi8EEESH_EEENS5_IJSH_SC_EEEEEEEvNS4_8identityES15_S1F_vS1G_EENS_8epilogue10collective18CollectiveEpilogueINS1I_23Sm100TmaWarpSpecializedILi1ELi1ELi64ELb0ELb0EEEJNS5_IJNSA_ILi128EEESG_SH_EEENS5_IJNSX_IS1N_SC_EENSX_ISG_SC_EEEEESJ_SK_SJ_SK_NS1I_6fusion15FusionCallbacksIS1M_NS1S_17LinearCombinationISJ_fSJ_fLNS_15FloatRoundStyleE2EEES1O_S1R_JEEENS4_5SM1004TMEM4LOAD26SM100_TMEM_LOAD_32dp32b64xENS4_13SM90_TMA_LOADENS16_INS17_ILi2ELi4ELi3EEES1A_NSX_INS5_IJS1B_SG_EEENS5_IJSG_SC_EEEEEEENS4_39AutoVectorizingCopyWithAssumedAlignmentILi128EEENS4_14SM90_TMA_STOREES27_S29_S29_EEEvvEEEEvNT_6ParamsE,"ax",@progbits
	.align	128
.text._ZN7cutlass13device_kernelINS_4gemm6kernel13GemmUniversalIN4cute5tupleIJiiiiEEENS1_10collective13CollectiveMmaINS1_35MainloopSm100TmaUmmaWarpSpecializedILi4ELi2ELi4ENS5_IJNS4_1CILi2EEENSA_ILi1EEESC_EEEEENS5_IJNSA_ILi256EEENSA_ILi64EEENSA_ILi32EEEEEENS_12float_e5m2_tENS5_IJlSC_lEEESJ_SK_NS4_8TiledMMAINS4_8MMA_AtomIJNS4_10MMA_TraitsINS4_25SM100_MMA_F8F6F4_2x1SM_SSEJSJ_SJ_fSF_SG_NS4_17integral_constantINS4_4UMMA5MajorELSR_0EEESS_NSP_INSQ_7ScaleInELST_0EEESU_EEEEEENS4_6LayoutINS5_IJSC_SC_SC_EEENS5_IJNSA_ILi0EEESZ_SZ_EEEEENS5_IJNS4_10UnderscoreES12_S12_EEEEENS4_18SM100_TMA_2SM_LOADENS4_14ComposedLayoutINS4_7SwizzleILi1ELi4ELi3EEENS4_18smem_ptr_flag_bitsILi8EEENSX_INS5_IJNSA_ILi8EEESH_EEENS5_IJSH_SC_EEEEEEEvNS4_8identityES15_S1F_vS1G_EENS_8epilogue10collective18CollectiveEpilogueINS1I_23Sm100TmaWarpSpecializedILi1ELi1ELi64ELb0ELb0EEEJNS5_IJNSA_ILi128EEESG_SH_EEENS5_IJNSX_IS1N_SC_EENSX_ISG_SC_EEEEESJ_SK_SJ_SK_NS1I_6fusion15FusionCallbacksIS1M_NS1S_17LinearCombinationISJ_fSJ_fLNS_15FloatRoundStyleE2EEES1O_S1R_JEEENS4_5SM1004TMEM4LOAD26SM100_TMEM_LOAD_32dp32b64xENS4_13SM90_TMA_LOADENS16_INS17_ILi2ELi4ELi3EEES1A_NSX_INS5_IJS1B_SG_EEENS5_IJSG_SC_EEEEEEENS4_39AutoVectorizingCopyWithAssumedAlignmentILi128EEENS4_14SM90_TMA_STOREES27_S29_S29_EEEvvEEEEvNT_6ParamsE:
        .type           _ZN7cutlass13device_kernelINS_4gemm6kernel13GemmUniversalIN4cute5tupleIJiiiiEEENS1_10collective13CollectiveMmaINS1_35MainloopSm100TmaUmmaWarpSpecializedILi4ELi2ELi4ENS5_IJNS4_1CILi2EEENSA_ILi1EEESC_EEEEENS5_IJNSA_ILi256EEENSA_ILi64EEENSA_ILi32EEEEEENS_12float_e5m2_tENS5_IJlSC_lEEESJ_SK_NS4_8TiledMMAINS4_8MMA_AtomIJNS4_10MMA_TraitsINS4_25SM100_MMA_F8F6F4_2x1SM_SSEJSJ_SJ_fSF_SG_NS4_17integral_constantINS4_4UMMA5MajorELSR_0EEESS_NSP_INSQ_7ScaleInELST_0EEESU_EEEEEENS4_6LayoutINS5_IJSC_SC_SC_EEENS5_IJNSA_ILi0EEESZ_SZ_EEEEENS5_IJNS4_10UnderscoreES12_S12_EEEEENS4_18SM100_TMA_2SM_LOADENS4_14ComposedLayoutINS4_7SwizzleILi1ELi4ELi3EEENS4_18smem_ptr_flag_bitsILi8EEENSX_INS5_IJNSA_ILi8EEESH_EEENS5_IJSH_SC_EEEEEEEvNS4_8identityES15_S1F_vS1G_EENS_8epilogue10collective18CollectiveEpilogueINS1I_23Sm100TmaWarpSpecializedILi1ELi1ELi64ELb0ELb0EEEJNS5_IJNSA_ILi128EEESG_SH_EEENS5_IJNSX_IS1N_SC_EENSX_ISG_SC_EEEEESJ_SK_SJ_SK_NS1I_6fusion15FusionCallbacksIS1M_NS1S_17LinearCombinationISJ_fSJ_fLNS_15FloatRoundStyleE2EEES1O_S1R_JEEENS4_5SM1004TMEM4LOAD26SM100_TMEM_LOAD_32dp32b64xENS4_13SM90_TMA_LOADENS16_INS17_ILi2ELi4ELi3EEES1A_NSX_INS5_IJS1B_SG_EEENS5_IJSG_SC_EEEEEEENS4_39AutoVectorizingCopyWithAssumedAlignmentILi128EEENS4_14SM90_TMA_STOREES27_S29_S29_EEEvvEEEEvNT_6ParamsE,@function
        .size           _ZN7cutlass13device_kernelINS_4gemm6kernel13GemmUniversalIN4cute5tupleIJiiiiEEENS1_10collective13CollectiveMmaINS1_35MainloopSm100TmaUmmaWarpSpecializedILi4ELi2ELi4ENS5_IJNS4_1CILi2EEENSA_ILi1EEESC_EEEEENS5_IJNSA_ILi256EEENSA_ILi64EEENSA_ILi32EEEEEENS_12float_e5m2_tENS5_IJlSC_lEEESJ_SK_NS4_8TiledMMAINS4_8MMA_AtomIJNS4_10MMA_TraitsINS4_25SM100_MMA_F8F6F4_2x1SM_SSEJSJ_SJ_fSF_SG_NS4_17integral_constantINS4_4UMMA5MajorELSR_0EEESS_NSP_INSQ_7ScaleInELST_0EEESU_EEEEEENS4_6LayoutINS5_IJSC_SC_SC_EEENS5_IJNSA_ILi0EEESZ_SZ_EEEEENS5_IJNS4_10UnderscoreES12_S12_EEEEENS4_18SM100_TMA_2SM_LOADENS4_14ComposedLayoutINS4_7SwizzleILi1ELi4ELi3EEENS4_18smem_ptr_flag_bitsILi8EEENSX_INS5_IJNSA_ILi8EEESH_EEENS5_IJSH_SC_EEEEEEEvNS4_8identityES15_S1F_vS1G_EENS_8epilogue10collective18CollectiveEpilogueINS1I_23Sm100TmaWarpSpecializedILi1ELi1ELi64ELb0ELb0EEEJNS5_IJNSA_ILi128EEESG_SH_EEENS5_IJNSX_IS1N_SC_EENSX_ISG_SC_EEEEESJ_SK_SJ_SK_NS1I_6fusion15FusionCallbacksIS1M_NS1S_17LinearCombinationISJ_fSJ_fLNS_15FloatRoundStyleE2EEES1O_S1R_JEEENS4_5SM1004TMEM4LOAD26SM100_TMEM_LOAD_32dp32b64xENS4_13SM90_TMA_LOADENS16_INS17_ILi2ELi4ELi3EEES1A_NSX_INS5_IJS1B_SG_EEENS5_IJSG_SC_EEEEEEENS4_39AutoVectorizingCopyWithAssumedAlignmentILi128EEENS4_14SM90_TMA_STOREES27_S29_S29_EEEvvEEEEvNT_6ParamsE,(.L_x_149 - _ZN7cutlass13device_kernelINS_4gemm6kernel13GemmUniversalIN4cute5tupleIJiiiiEEENS1_10collective13CollectiveMmaINS1_35MainloopSm100TmaUmmaWarpSpecializedILi4ELi2ELi4ENS5_IJNS4_1CILi2EEENSA_ILi1EEESC_EEEEENS5_IJNSA_ILi256EEENSA_ILi64EEENSA_ILi32EEEEEENS_12float_e5m2_tENS5_IJlSC_lEEESJ_SK_NS4_8TiledMMAINS4_8MMA_AtomIJNS4_10MMA_TraitsINS4_25SM100_MMA_F8F6F4_2x1SM_SSEJSJ_SJ_fSF_SG_NS4_17integral_constantINS4_4UMMA5MajorELSR_0EEESS_NSP_INSQ_7ScaleInELST_0EEESU_EEEEEENS4_6LayoutINS5_IJSC_SC_SC_EEENS5_IJNSA_ILi0EEESZ_SZ_EEEEENS5_IJNS4_10UnderscoreES12_S12_EEEEENS4_18SM100_TMA_2SM_LOADENS4_14ComposedLayoutINS4_7SwizzleILi1ELi4ELi3EEENS4_18smem_ptr_flag_bitsILi8EEENSX_INS5_IJNSA_ILi8EEESH_EEENS5_IJSH_SC_EEEEEEEvNS4_8identityES15_S1F_vS1G_EENS_8epilogue10collective18CollectiveEpilogueINS1I_23Sm100TmaWarpSpecializedILi1ELi1ELi64ELb0ELb0EEEJNS5_IJNSA_ILi128EEESG_SH_EEENS5_IJNSX_IS1N_SC_EENSX_ISG_SC_EEEEESJ_SK_SJ_SK_NS1I_6fusion15FusionCallbacksIS1M_NS1S_17LinearCombinationISJ_fSJ_fLNS_15FloatRoundStyleE2EEES1O_S1R_JEEENS4_5SM1004TMEM4LOAD26SM100_TMEM_LOAD_32dp32b64xENS4_13SM90_TMA_LOADENS16_INS17_ILi2ELi4ELi3EEES1A_NSX_INS5_IJS1B_SG_EEENS5_IJSG_SC_EEEEEEENS4_39AutoVectorizingCopyWithAssumedAlignmentILi128EEENS4_14SM90_TMA_STOREES27_S29_S29_EEEvvEEEEvNT_6ParamsE)
        .other          _ZN7cutlass13device_kernelINS_4gemm6kernel13GemmUniversalIN4cute5tupleIJiiiiEEENS1_10collective13CollectiveMmaINS1_35MainloopSm100TmaUmmaWarpSpecializedILi4ELi2ELi4ENS5_IJNS4_1CILi2EEENSA_ILi1EEESC_EEEEENS5_IJNSA_ILi256EEENSA_ILi64EEENSA_ILi32EEEEEENS_12float_e5m2_tENS5_IJlSC_lEEESJ_SK_NS4_8TiledMMAINS4_8MMA_AtomIJNS4_10MMA_TraitsINS4_25SM100_MMA_F8F6F4_2x1SM_SSEJSJ_SJ_fSF_SG_NS4_17integral_constantINS4_4UMMA5MajorELSR_0EEESS_NSP_INSQ_7ScaleInELST_0EEESU_EEEEEENS4_6LayoutINS5_IJSC_SC_SC_EEENS5_IJNSA_ILi0EEESZ_SZ_EEEEENS5_IJNS4_10UnderscoreES12_S12_EEEEENS4_18SM100_TMA_2SM_LOADENS4_14ComposedLayoutINS4_7SwizzleILi1ELi4ELi3EEENS4_18smem_ptr_flag_bitsILi8EEENSX_INS5_IJNSA_ILi8EEESH_EEENS5_IJSH_SC_EEEEEEEvNS4_8identityES15_S1F_vS1G_EENS_8epilogue10collective18CollectiveEpilogueINS1I_23Sm100TmaWarpSpecializedILi1ELi1ELi64ELb0ELb0EEEJNS5_IJNSA_ILi128EEESG_SH_EEENS5_IJNSX_IS1N_SC_EENSX_ISG_SC_EEEEESJ_SK_SJ_SK_NS1I_6fusion15FusionCallbacksIS1M_NS1S_17LinearCombinationISJ_fSJ_fLNS_15FloatRoundStyleE2EEES1O_S1R_JEEENS4_5SM1004TMEM4LOAD26SM100_TMEM_LOAD_32dp32b64xENS4_13SM90_TMA_LOADENS16_INS17_ILi2ELi4ELi3EEES1A_NSX_INS5_IJS1B_SG_EEENS5_IJSG_SC_EEEEEEENS4_39AutoVectorizingCopyWithAssumedAlignmentILi128EEENS4_14SM90_TMA_STOREES27_S29_S29_EEEvvEEEEvNT_6ParamsE,@"STO_CUDA_ENTRY STV_DEFAULT"
_ZN7cutlass13device_kernelINS_4gemm6kernel13GemmUniversalIN4cute5tupleIJiiiiEEENS1_10collective13CollectiveMmaINS1_35MainloopSm100TmaUmmaWarpSpecializedILi4ELi2ELi4ENS5_IJNS4_1CILi2EEENSA_ILi1EEESC_EEEEENS5_IJNSA_ILi256EEENSA_ILi64EEENSA_ILi32EEEEEENS_12float_e5m2_tENS5_IJlSC_lEEESJ_SK_NS4_8TiledMMAINS4_8MMA_AtomIJNS4_10MMA_TraitsINS4_25SM100_MMA_F8F6F4_2x1SM_SSEJSJ_SJ_fSF_SG_NS4_17integral_constantINS4_4UMMA5MajorELSR_0EEESS_NSP_INSQ_7ScaleInELST_0EEESU_EEEEEENS4_6LayoutINS5_IJSC_SC_SC_EEENS5_IJNSA_ILi0EEESZ_SZ_EEEEENS5_IJNS4_10UnderscoreES12_S12_EEEEENS4_18SM100_TMA_2SM_LOADENS4_14ComposedLayoutINS4_7SwizzleILi1ELi4ELi3EEENS4_18smem_ptr_flag_bitsILi8EEENSX_INS5_IJNSA_ILi8EEESH_EEENS5_IJSH_SC_EEEEEEEvNS4_8identityES15_S1F_vS1G_EENS_8epilogue10collective18CollectiveEpilogueINS1I_23Sm100TmaWarpSpecializedILi1ELi1ELi64ELb0ELb0EEEJNS5_IJNSA_ILi128EEESG_SH_EEENS5_IJNSX_IS1N_SC_EENSX_ISG_SC_EEEEESJ_SK_SJ_SK_NS1I_6fusion15FusionCallbacksIS1M_NS1S_17LinearCombinationISJ_fSJ_fLNS_15FloatRoundStyleE2EEES1O_S1R_JEEENS4_5SM1004TMEM4LOAD26SM100_TMEM_LOAD_32dp32b64xENS4_13SM90_TMA_LOADENS16_INS17_ILi2ELi4ELi3EEES1A_NSX_INS5_IJS1B_SG_EEENS5_IJSG_SC_EEEEEEENS4_39AutoVectorizingCopyWithAssumedAlignmentILi128EEENS4_14SM90_TMA_STOREES27_S29_S29_EEEvvEEEEvNT_6ParamsE:
[----:B------:R-:W1:Y:S01]  /*0000*/  LDC R1, c[0x0][0x37c] ;  /* 0x0000df00ff017b82 */ /* 0x000e620000000800 */
[----:B------:R-:W2:Y:S01]  /*0010*/  S2R R166, SR_TID.X ;  /* 0x0000000000a67919 */ /* 0x000ea20000002100 */
[----:B------:R-:W3:Y:S06]  /*0020*/  LDCU.64 UR6, c[0x0][0x890] ;  /* 0x00011200ff0677ac */ /* 0x000eec0008000a00 */
[----:B------:R-:W4:Y:S01]  /*0030*/  S2UR UR37, SR_CgaCtaId ;  /* 0x00000000002579c3 */ /* 0x000f220000008800 */
[----:B------:R-:W-:Y:S02]  /*0040*/  PRMT R165, RZ, 0x7610, R165 ;  /* 0x00007610ffa57816 */ /* 0x000fe400000000a5 */
[----:B------:R-:W-:Y:S01]  /*0050*/  ELECT P1, URZ, PT ;  /* 0x0000000000ff782f */ /* 0x000fe20003820000 */
[----:B------:R-:W1:Y:S01]  /*0060*/  LDCU.64 UR40, c[0x0][0x358] ;  /* 0x00006b00ff2877ac */ /* 0x000e620008000a00 */
[----:B---3--:R-:W-:-:S04]  /*0070*/  UISETP.NE.U32.AND UP0, UPT, UR6, URZ, UPT ;  /* 0x000000ff0600728c */ /* 0x008fc8000bf05070 */
[----:B------:R-:W-:Y:S02]  /*0080*/  UISETP.NE.AND.EX UP0, UPT, UR7, URZ, UPT, UP0 ;  /* 0x000000ff0700728c */ /* 0x000fe4000bf05300 */
[----:B----4-:R-:W-:Y:S02]  /*0090*/  ULOP3.LUT UR5, UR37, 0x1, URZ, 0xc0, !UPT ;  /* 0x0000000125057892 */ /* 0x010fe4000f8ec0ff */
[----:B------:R-:W-:Y:S01]  /*00a0*/  ULOP3.LUT UR4, UR37, 0x1, URZ, 0x3c, !UPT ;  /* 0x0000000125047892 */ /* 0x000fe2000f8e3cff */
[----:B--2---:R-:W-:-:S05]  /*00b0*/  SHF.R.U32.HI R169, RZ, 0x5, R166 ;  /* 0x00000005ffa97819 */ /* 0x004fca00000116a6 */
[----:B------:R-:W2:Y:S02]  /*00c0*/  SHFL.IDX PT, R0, R169, RZ, 0x1f ;  /* 0x00001fffa9007589 */ /* 0x000ea400000e0000 */
[----:B--2---:R-:W-:Y:S01]  /*00d0*/  R2UR UR10, R0 ;  /* 0x00000000000a72ca */ /* 0x004fe200000e0000 */
[----:B-1----:R-:W-:-:S14]  /*00e0*/  BRA.U UP0, `(.L_x_0) ;  /* 0x00000001002c7547 */ /* 0x002fdc000b800000 */
[----:B------:R-:W1:Y:S02]  /*00f0*/  LDCU.64 UR8, c[0x0][0x888] ;  /* 0x00011100ff0877ac */ /* 0x000e640008000a00 */
[----:B-1----:R-:W-:-:S04]  /*0100*/  UISETP.NE.U32.AND UP0, UPT, UR8, URZ, UPT ;  /* 0x000000ff0800728c */ /* 0x002fc8000bf05070 */
[----:B------:R-:W-:-:S09]  /*0110*/  UISETP.NE.AND.EX UP0, UPT, UR9, URZ, UPT, UP0 ;  /* 0x000000ff0900728c */ /* 0x000fd2000bf05300 */
[----:B------:R-:W-:Y:S05]  /*0120*/  BRA.U !UP0, `(.L_x_1) ;  /* 0x0000000108107547 */ /* 0x000fea000b800000 */
[----:B------:R-:W1:Y:S02]  /*0130*/  LDC.64 R2, c[0x0][0x888] ;  /* 0x00022200ff027b82 */ /* 0x000e640000000a00 */
[----:B-1----:R1:W5:Y:S01]  /*0140*/  LDG.E R81, desc[UR40][R2.64] ;  /* 0x0000002802517981 */ /* 0x002362000c1e1900 */
[----:B------:R-:W-:Y:S01]  /*0150*/  HFMA2 R165, -RZ, RZ, 0, 5.9604644775390625e-08 ;  /* 0x00000001ffa57431 */ /* 0x000fe200000001ff */
[----:B------:R-:W-:Y:S05]  /*0160*/  BRA `(.L_x_0) ;  /* 0x00000000000c7947 */ /* 0x000fea0003800000 */
.L_x_1:
[----:B------:R-:W1:Y:S01]  /*0170*/  LDCU UR8, c[0x0][0x880] ;  /* 0x00011000ff0877ac */ /* 0x000e620008000800 */
[----:B------:R-:W-:Y:S01]  /*0180*/  HFMA2 R165, -RZ, RZ, 0, 5.9604644775390625e-08 ;  /* 0x00000001ffa57431 */ /* 0x000fe200000001ff */
[----:B-1----:R-:W-:-:S07]  /*0190*/  MOV R81, UR8 ;  /* 0x0000000800517c02 */ /* 0x002fce0008000f00 */
.L_x_0:
[----:B------:R-:W2:Y:S02]  /*01a0*/  LDCU.64 UR8, c[0x0][0x8b0] ;  /* 0x00011600ff0877ac */ /* 0x000ea40008000a00 */
[----:B--2---:R-:W-:-:S04]  /*01b0*/  UISETP.NE.U32.AND UP0, UPT, UR8, URZ, UPT ;  /* 0x000000ff0800728c */ /* 0x004fc8000bf05070 */
[----:B------:R-:W-:-:S09]  /*01c0*/  UISETP.NE.AND.EX UP0, UPT, UR9, URZ, UPT, UP0 ;  /* 0x000000ff0900728c */ /* 0x000fd2000bf05300 */
[----:B------:R-:W-:Y:S05]  /*01d0*/  BRA.U UP0, `(.L_x_2) ;  /* 0x0000000100247547 */ /* 0x000fea000b800000 */
[----:B------:R-:W2:Y:S02]  /*01e0*/  LDCU.64 UR8, c[0x0][0x8a8] ;  /* 0x00011500ff0877ac */ /* 0x000ea40008000a00 */
[----:B--2---:R-:W-:-:S04]  /*01f0*/  UISETP.NE.U32.AND UP0, UPT, UR8, URZ, UPT ;  /* 0x000000ff0800728c */ /* 0x004fc8000bf05070 */
[----:B------:R-:W-:-:S09]  /*0200*/  UISETP.NE.AND.EX UP0, UPT, UR9, URZ, UPT, UP0 ;  /* 0x000000ff0900728c */ /* 0x000fd2000bf05300 */
[----:B------:R-:W-:Y:S05]  /*0210*/  BRA.U !UP0, `(.L_x_3) ;  /* 0x00000001080c7547 */ /* 0x000fea000b800000 */
[----:B------:R-:W2:Y:S02]  /*0220*/  LDC.64 R78, c[0x0][0x8a8] ;  /* 0x00022a00ff4e7b82 */ /* 0x000ea40000000a00 */
[----:B--2---:R2:W5:Y:S01]  /*0230*/  LDG.E R78, desc[UR40][R78.64] ;  /* 0x000000284e4e7981 */ /* 0x004562000c1e1900 */
[----:B------:R-:W-:Y:S05]  /*0240*/  BRA `(.L_x_2) ;  /* 0x0000000000087947 */ /* 0x000fea0003800000 */
.L_x_3:
[----:B------:R-:W2:Y:S02]  /*0250*/  LDCU UR8, c[0x0][0x8a0] ;  /* 0x00011400ff0877ac */ /* 0x000ea40008000800 */
[----:B--2---:R-:W-:Y:S02]  /*0260*/  MOV R78, UR8 ;  /* 0x00000008004e7c02 */ /* 0x004fe40008000f00 */
.L_x_2:
[----:B------:R-:W-:Y:S01]  /*0270*/  IMAD.U32 R0, RZ, RZ, UR10 ;  /* 0x0000000aff007e24 */ /* 0x000fe2000f8e00ff */
[----:B------:R-:W-:Y:S04]  /*0280*/  BSSY.RECONVERGENT B0, `(.L_x_4) ;  /* 0x000000c000007945 */ /* 0x000fe80003800200 */
[C---:B------:R-:W-:Y:S02]  /*0290*/  ISETP.NE.OR P2, PT, R0.reuse, 0x1, !P1 ;  /* 0x000000010000780c */ /* 0x040fe40004f45670 */
[----:B------:R-:W-:-:S11]  /*02a0*/  ISETP.NE.OR P0, PT, R0, 0x3, !P1 ;  /* 0x000000030000780c */ /* 0x000fd60004f05670 */
[----:B------:R-:W-:Y:S05]  /*02b0*/  @P2 BRA `(.L_x_5) ;  /* 0x0000000000202947 */ /* 0x000fea0003800000 */
[----:B------:R-:W3:Y:S02]  /*02c0*/  LDCU.64 UR8, c[0x0][0x348] ;  /* 0x00006900ff0877ac */ /* 0x000ee40008000a00 */
[----:B---3--:R-:W-:Y:S02]  /*02d0*/  UIADD3 UR12, UP1, UPT, UR8, 0x80, URZ ;  /* 0x00000080080c7890 */ /* 0x008fe4000ff3e0ff */
[----:B------:R-:W-:Y:S02]  /*02e0*/  UIADD3 UR8, UP0, UPT, UR8, 0x180, URZ ;  /* 0x0000018008087890 */ /* 0x000fe4000ff1e0ff */
[----:B------:R-:W-:Y:S02]  /*02f0*/  UIADD3.X UR13, UPT, UPT, URZ, UR9, URZ, UP1, !UPT ;  /* 0x00000009ff0d7290 */ /* 0x000fe40008ffe4ff */
[----:B------:R-:W-:-:S07]  /*0300*/  UIADD3.X UR9, UPT, UPT, URZ, UR9, URZ, UP0, !UPT ;  /* 0x00000009ff097290 */ /* 0x000fce00087fe4ff */
[----:B------:R3:W-:Y:S02]  /*0310*/  UTMACCTL.PF [UR12] ;  /* 0x000000000c0079b9 */ /* 0x0007e40008040000 */
[----:B------:R3:W-:Y:S02]  /*0320*/  UTMACCTL.PF [UR8] ;  /* 0x00000000080079b9 */ /* 0x0007e40008040000 */
[----:B---3--:R-:W-:Y:S01]  /*0330*/  NOP ;  /* 0x0000000000007918 */ /* 0x008fe20000000000 */
.L_x_5:
[----:B------:R-:W-:Y:S05]  /*0340*/  BSYNC.RECONVERGENT B0 ;  /* 0x0000000000007941 */ /* 0x000fea0003800200 */
.L_x_4:
[----:B------:R-:W-:Y:S04]  /*0350*/  BSSY.RECONVERGENT B0, `(.L_x_6) ;  /* 0x000000a000007945 */ /* 0x000fe80003800200 */
        /* <DEDUP_REMOVED lines=9> */
.L_x_7:
[----:B------:R-:W-:Y:S05]  /*03f0*/  BSYNC.RECONVERGENT B0 ;  /* 0x0000000000007941 */ /* 0x000fea0003800200 */
.L_x_6:
[----:B------:R-:W3:Y:S01]  /*0400*/  LDCU.64 UR8, c[0x0][0x888] ;  /* 0x00011100ff0877ac */ /* 0x000ee20008000a00 */
[----:B------:R-:W-:Y:S02]  /*0410*/  UISETP.EQ.U32.AND UP1, UPT, UR6, URZ, UPT ;  /* 0x000000ff0600728c */ /* 0x000fe4000bf22070 */
[----:B------:R-:W-:Y:S02]  /*0420*/  UPLOP3.LUT UP5, UPT, UPT, UPT, UPT, 0x80, 0x8 ;  /* 0x000000000008789c */ /* 0x000fe40003faf070 */
[----:B---3--:R-:W-:-:S04]  /*0430*/  UISETP.NE.U32.AND UP0, UPT, UR8, URZ, UPT ;  /* 0x000000ff0800728c */ /* 0x008fc8000bf05070 */
[----:B------:R-:W-:-:S04]  /*0440*/  UISETP.NE.AND.EX UP0, UPT, UR9, URZ, UPT, UP0 ;  /* 0x000000ff0900728c */ /* 0x000fc8000bf05300 */
[----:B------:R-:W-:-:S04]  /*0450*/  UISETP.EQ.OR.EX UP2, UPT, UR7, URZ, !UP0, UP1 ;  /* 0x000000ff0700728c */ /* 0x000fc8000c742710 */
[----:B------:R-:W-:-:S05]  /*0460*/  UP2UR UR44, UPR, URZ, 0x4 ;  /* 0x00000004ff2c7883 */ /* 0x000fca0008000000 */
[----:B------:R-:W-:Y:S07]  /*0470*/  BRA.U !UP2, `(.L_x_8) ;  /* 0x000000010a207547 */ /* 0x000fee000b800000 */
[----:B------:R-:W-:Y:S01]  /*0480*/  UISETP.NE.U32.AND UP2, UPT, UR6, URZ, UPT ;  /* 0x000000ff0600728c */ /* 0x000fe2000bf45070 */
[----:B-----5:R-:W-:Y:S01]  /*0490*/  FSETP.NEU.AND P0, PT, R81, RZ, PT ;  /* 0x000000ff5100720b */ /* 0x020fe20003f0d000 */
[----:B------:R-:W-:Y:S02]  /*04a0*/  USEL UR6, URZ, 0xffffffff, UP0 ;  /* 0xffffffffff067887 */ /* 0x000fe40008000000 */
[----:B------:R-:W-:-:S10]  /*04b0*/  UISETP.NE.AND.EX UP2, UPT, UR7, URZ, UPT, UP2 ;  /* 0x000000ff0700728c */ /* 0x000fd4000bf45320 */
[----:B------:R-:W-:Y:S01]  /*04c0*/  VOTEU.ANY UP1, P0 ;  /* 0x0000000000ff7886 */ /* 0x000fe20000020100 */
[----:B------:R-:W-:-:S04]  /*04d0*/  @!UP2 USEL UR6, URZ, 0xffffffff, UP1 ;  /* 0xffffffffff06a887 */ /* 0x000fc80008800000 */
[----:B------:R-:W-:-:S04]  /*04e0*/  ULOP3.LUT UR6, UR6, 0x1, URZ, 0xc0, !UPT ;  /* 0x0000000106067892 */ /* 0x000fc8000f8ec0ff */
[----:B------:R-:W-:-:S11]  /*04f0*/  UISETP.NE.U32.AND UP5, UPT, UR6, 0x1, UPT ;  /* 0x000000010600788c */ /* 0x000fd6000bfa5070 */
.L_x_8:
[----:B------:R-:W3:Y:S01]  /*0500*/  SHFL.IDX PT, R0, R169, RZ, 0x1f ;  /* 0x00001fffa9007589 */ /* 0x000ee200000e0000 */
[----:B------:R-:W-:-:S04]  /*0510*/  UISETP.NE.AND UP1, UPT, UR10, 0x2, UPT ;  /* 0x000000020a00788c */ /* 0x000fc8000bf25270 */
[----:B------:R-:W-:Y:S02]  /*0520*/  UISETP.EQ.AND UP2, UPT, UR5, URZ, !UP1 ;  /* 0x000000ff0500728c */ /* 0x000fe4000cf42270 */
[----:B------:R-:W-:-:S04]  /*0530*/  USEL UR7, URZ, 0x1, UP1 ;  /* 0x00000001ff077887 */ /* 0x000fc80008800000 */
[----:B------:R-:W-:Y:S02]  /*0540*/  PLOP3.LUT P5, PT, P1, PT, UP2, 0x80, 0x8 ;  /* 0x000000000008781c */ /* 0x000fe40000faf028 */
[----:B---3--:R-:W-:-:S13]  /*0550*/  ISETP.NE.AND P0, PT, R0, RZ, PT ;  /* 0x000000ff0000720c */ /* 0x008fda0003f05270 */
[----:B------:R-:W-:Y:S05]  /*0560*/  @P0 BRA `(.L_x_9) ;  /* 0x0000000000440947 */ /* 0x000fea0003800000 */
[----:B------:R-:W-:Y:S01]  /*0570*/  UMOV UR8, 0x400 ;  /* 0x0000040000087882 */ /* 0x000fe20000000000 */
[----:B------:R-:W-:Y:S01]  /*0580*/  UMOV UR6, 0x1 ;  /* 0x0000000100067882 */ /* 0x000fe20000000000 */
[----:B------:R-:W-:Y:S02]  /*0590*/  ULEA UR8, UR37, UR8, 0x18 ;  /* 0x0000000825087291 */ /* 0x000fe4000f8ec0ff */
[----:B------:R-:W-:-:S04]  /*05a0*/  UIADD3 UR12, UPT, UPT, -UR6, 0x100000, URZ ;  /* 0x00100000060c7890 */ /* 0x000fc8000fffe1ff */
[----:B------:R-:W-:Y:S02]  /*05b0*/  USHF.L.U32 UR13, UR12, 0xb, URZ ;  /* 0x0000000b0c0d7899 */ /* 0x000fe400080006ff */
[----:B------:R-:W-:Y:S01]  /*05c0*/  USHF.L.U32 UR12, UR12, 0x1, URZ ;  /* 0x000000010c0c7899 */ /* 0x000fe200080006ff */
[----:B------:R-:W-:Y:S01]  /*05d0*/  ELECT P0, URZ, PT ;  /* 0x0000000000ff782f */ /* 0x000fe20003800000 */
[----:B------:R-:W3:Y:S10]  /*05e0*/  FENCE.VIEW.ASYNC.S ;  /* 0x00000000000073c6 */ /* 0x000ef40000000000 */
[----:B---3--:R3:W4:Y:S01]  /*05f0*/  SYNCS.EXCH.64 URZ, [UR8], UR12 ;  /* 0x0000000c08ff75b2 */ /* 0x0087220008000100 */
[----:B------:R3:W1:Y:S01]  /*0600*/  SYNCS.EXCH.64 URZ, [UR8+0x20], UR12 ;  /* 0x0000200c08ff75b2 */ /* 0x0006620008000100 */
[----:B------:R3:W1:Y:S01]  /*0610*/  SYNCS.EXCH.64 URZ, [UR8+0x8], UR12 ;  /* 0x0000080c08ff75b2 */ /* 0x0006620008000100 */
[----:B------:R3:W1:Y:S01]  /*0620*/  SYNCS.EXCH.64 URZ, [UR8+0x28], UR12 ;  /* 0x0000280c08ff75b2 */ /* 0x0006620008000100 */
[----:B------:R3:W1:Y:S01]  /*0630*/  SYNCS.EXCH.64 URZ, [UR8+0x10], UR12 ;  /* 0x0000100c08ff75b2 */ /* 0x0006620008000100 */
[----:B------:R3:W1:Y:S01]  /*0640*/  SYNCS.EXCH.64 URZ, [UR8+0x30], UR12 ;  /* 0x0000300c08ff75b2 */ /* 0x0006620008000100 */
[----:B------:R3:W1:Y:S01]  /*0650*/  SYNCS.EXCH.64 URZ, [UR8+0x18], UR12 ;  /* 0x0000180c08ff75b2 */ /* 0x0006620008000100 */
[----:B------:R3:W1:Y:S01]  /*0660*/  SYNCS.EXCH.64 URZ, [UR8+0x38], UR12 ;  /* 0x0000380c08ff75b2 */ /* 0x0006620008000100 */
[----:B------:R-:W-:Y:S01]  /*0670*/  NOP ;  /* 0x0000000000007918 */ /* 0x000fe20000000000 */
.L_x_9:
[----:B------:R-:W2:Y:S01]  /*0680*/  SHFL.IDX PT, R0, R169, RZ, 0x1f ;  /* 0x00001fffa9007589 */ /* 0x000ea200000e0000 */
[----:B------:R-:W-:Y:S01]  /*0690*/  NOP ;  /* 0x0000000000007918 */ /* 0x000fe20000000000 */
[----:B--2---:R-:W-:-:S13]  /*06a0*/  ISETP.NE.AND P0, PT, R0, 0x1, PT ;  /* 0x000000010000780c */ /* 0x004fda0003f05270 */
[----:B------:R-:W-:Y:S05]  /*06b0*/  @P0 BRA `(.L_x_10) ;  /* 0x00000000003c0947 */ /* 0x000fea0003800000 */
[----:B------:R-:W-:Y:S01]  /*06c0*/  UMOV UR9, 0x400 ;  /* 0x0000040000097882 */ /* 0x000fe20000000000 */
[----:B---3--:R-:W-:Y:S01]  /*06d0*/  UMOV UR8, 0x20 ;  /* 0x0000002000087882 */ /* 0x008fe20000000000 */
[----:B------:R-:W-:Y:S01]  /*06e0*/  UMOV UR6, 0x80 ;  /* 0x0000008000067882 */ /* 0x000fe20000000000 */
[----:B------:R-:W-:Y:S02]  /*06f0*/  ULEA UR9, UR37, UR9, 0x18 ;  /* 0x0000000925097291 */ /* 0x000fe4000f8ec0ff */
[----:B------:R-:W-:-:S04]  /*0700*/  UIADD3 UR12, UPT, UPT, -UR8, 0x100000, URZ ;  /* 0x00100000080c7890 */ /* 0x000fc8000fffe1ff */
[----:B------:R-:W-:Y:S02]  /*0710*/  USHF.L.U32 UR13, UR12, 0xb, URZ ;  /* 0x0000000b0c0d7899 */ /* 0x000fe400080006ff */
[----:B------:R-:W-:Y:S02]  /*0720*/  USHF.L.U32 UR12, UR12, 0x1, URZ ;  /* 0x000000010c0c7899 */ /* 0x000fe400080006ff */
[----:B------:R-:W-:-:S04]  /*0730*/  UIADD3 UR14, UPT, UPT, -UR6, 0x100000, URZ ;  /* 0x00100000060e7890 */ /* 0x000fc8000fffe1ff */
[----:B------:R-:W-:Y:S02]  /*0740*/  USHF.L.U32 UR15, UR14, 0xb, URZ ;  /* 0x0000000b0e0f7899 */ /* 0x000fe400080006ff */
[----:B------:R-:W-:Y:S01]  /*0750*/  USHF.L.U32 UR14, UR14, 0x1, URZ ;  /* 0x000000010e0e7899 */ /* 0x000fe200080006ff */
[----:B------:R-:W-:Y:S01]  /*0760*/  ELECT P0, URZ, PT ;  /* 0x0000000000ff782f */ /* 0x000fe20003800000 */
[----:B------:R-:W2:Y:S02]  /*0770*/  FENCE.VIEW.ASYNC.S ;  /* 0x00000000000073c6 */ /* 0x000ea40000000000 */
[----:B--2---:R2:W3:Y:S08]  /*0780*/  SYNCS.EXCH.64 URZ, [UR9+0x40], UR12 ;  /* 0x0000400c09ff75b2 */ /* 0x0044f00008000100 */
[----:B------:R2:W1:Y:S01]  /*0790*/  SYNCS.EXCH.64 URZ, [UR9+0x48], UR14 ;  /* 0x0000480e09ff75b2 */ /* 0x0004620008000100 */
[----:B------:R-:W-:Y:S01]  /*07a0*/  NOP ;  /* 0x0000000000007918 */ /* 0x000fe20000000000 */
.L_x_10:
[----:B------:R-:W4:Y:S01]  /*07b0*/  SHFL.IDX PT, R0, R169, RZ, 0x1f ;  /* 0x00001fffa9007589 */ /* 0x000f2200000e0000 */
[----:B------:R-:W-:Y:S01]  /*07c0*/  NOP ;  /* 0x0000000000007918 */ /* 0x000fe20000000000 */
[----:B----4-:R-:W-:-:S13]  /*07d0*/  ISETP.NE.AND P0, PT, R0, 0x3, PT ;  /* 0x000000030000780c */ /* 0x010fda0003f05270 */
[----:B------:R-:W-:Y:S05]  /*07e0*/  @P0 BRA `(.L_x_11) ;  /* 0x00000000002c0947 */ /* 0x000fea0003800000 */
[----:B---3--:R-:W-:Y:S01]  /*07f0*/  UMOV UR8, 0x400 ;  /* 0x0000040000087882 */ /* 0x008fe20000000000 */
[----:B------:R-:W-:Y:S01]  /*0800*/  UMOV UR6, 0x20 ;  /* 0x0000002000067882 */ /* 0x000fe20000000000 */
[----:B------:R-:W-:Y:S02]  /*0810*/  ULEA UR8, UR37, UR8, 0x18 ;  /* 0x0000000825087291 */ /* 0x000fe4000f8ec0ff */
[----:B--2---:R-:W-:-:S04]  /*0820*/  UIADD3 UR12, UPT, UPT, -UR6, 0x100000, URZ ;  /* 0x00100000060c7890 */ /* 0x004fc8000fffe1ff */
[----:B------:R-:W-:Y:S02]  /*0830*/  USHF.L.U32 UR13, UR12, 0xb, URZ ;  /* 0x0000000b0c0d7899 */ /* 0x000fe400080006ff */
[----:B------:R-:W-:Y:S01]  /*0840*/  USHF.L.U32 UR12, UR12, 0x1, URZ ;  /* 0x000000010c0c7899 */ /* 0x000fe200080006ff */
[----:B------:R-:W-:Y:S01]  /*0850*/  ELECT P0, URZ, PT ;  /* 0x0000000000ff782f */ /* 0x000fe20003800000 */
[----:B------:R-:W2:Y:S10]  /*0860*/  FENCE.VIEW.ASYNC.S ;  /* 0x00000000000073c6 */ /* 0x000eb40000000000 */
[----:B--2---:R4:W2:Y:S01]  /*0870*/  SYNCS.EXCH.64 URZ, [UR8+0x50], UR12 ;  /* 0x0000500c08ff75b2 */ /* 0x0048a20008000100 */
[----:B------:R4:W3:Y:S02]  /*0880*/  SYNCS.EXCH.64 URZ, [UR8+0x58], UR12 ;  /* 0x0000580c08ff75b2 */ /* 0x0008e40008000100 */
[----:B----4-:R-:W-:Y:S01]  /*0890*/  NOP ;  /* 0x0000000000007918 */ /* 0x010fe20000000000 */
.L_x_11:
[----:B------:R-:W4:Y:S01]  /*08a0*/  SHFL.IDX PT, R0, R169, RZ, 0x1f ;  /* 0x00001fffa9007589 */ /* 0x000f2200000e0000 */
[----:B------:R-:W-:Y:S01]  /*08b0*/  NOP ;  /* 0x0000000000007918 */ /* 0x000fe20000000000 */
[----:B----4-:R-:W-:-:S13]  /*08c0*/  ISETP.NE.AND P0, PT, R0, 0x4, PT ;  /* 0x000000040000780c */ /* 0x010fda0003f05270 */
[----:B------:R-:W-:Y:S05]  /*08d0*/  @P0 BRA `(.L_x_12) ;  /* 0x0000000000480947 */ /* 0x000fea0003800000 */
[----:B--2---:R-:W-:Y:S01]  /*08e0*/  UMOV UR9, 0x1e0 ;  /* 0x000001e000097882 */ /* 0x004fe20000000000 */
[----:B---3--:R-:W-:Y:S01]  /*08f0*/  UMOV UR8, 0x400 ;  /* 0x0000040000087882 */ /* 0x008fe20000000000 */
[----:B------:R-:W-:Y:S01]  /*0900*/  USEL UR9, UR9, 0x1a0, UP5 ;  /* 0x000001a009097887 */ /* 0x000fe2000a800000 */
        /* <DEDUP_REMOVED lines=10> */
[----:B--2---:R4:W2:Y:S08]  /*09b0*/  SYNCS.EXCH.64 URZ, [UR8+0x60], UR12 ;  /* 0x0000600c08ff75b2 */ /* 0x0048b00008000100 */
[----:B------:R4:W3:Y:S01]  /*09c0*/  SYNCS.EXCH.64 URZ, [UR8+0x70], UR14 ;  /* 0x0000700e08ff75b2 */ /* 0x0008e20008000100 */
[----:B------:R4:W1:Y:S01]  /*09d0*/  SYNCS.EXCH.64 URZ, [UR8+0x68], UR12 ;  /* 0x0000680c08ff75b2 */ /* 0x0008620008000100 */
[----:B------:R4:W1:Y:S02]  /*09e0*/  SYNCS.EXCH.64 URZ, [UR8+0x78], UR14 ;  /* 0x0000780e08ff75b2 */ /* 0x0008640008000100 */
[----:B----4-:R-:W-:Y:S01]  /*09f0*/  NOP ;  /* 0x0000000000007918 */ /* 0x010fe20000000000 */
.L_x_12:
[----:B------:R-:W4:Y:S01]  /*0a00*/  SHFL.IDX PT, R0, R169, RZ, 0x1f ;  /* 0x00001fffa9007589 */ /* 0x000f2200000e0000 */
[----:B------:R-:W-:Y:S01]  /*0a10*/  NOP ;  /* 0x0000000000007918 */ /* 0x000fe20000000000 */
[----:B----4-:R-:W-:-:S13]  /*0a20*/  ISETP.NE.AND P0, PT, R0, 0x5, PT ;  /* 0x000000050000780c */ /* 0x010fda0003f05270 */
[----:B------:R-:W-:Y:S05]  /*0a30*/  @P0 BRA `(.L_x_13) ;  /* 0x0000000000540947 */ /* 0x000fea0003800000 */
[----:B--2---:R-:W-:Y:S01]  /*0a40*/  UMOV UR9, 0x400 ;  /* 0x0000040000097882 */ /* 0x004fe20000000000 */
        /* <DEDUP_REMOVED lines=14> */
[----:B------:R4:W1:Y:S01]  /*0b30*/  SYNCS.EXCH.64 URZ, [UR9+0xa8], UR14 ;  /* 0x0000a80e09ff75b2 */ /* 0x0008620008000100 */
[----:B------:R4:W1:Y:S01]  /*0b40*/  SYNCS.EXCH.64 URZ, [UR9+0x90], UR12 ;  /* 0x0000900c09ff75b2 */ /* 0x0008620008000100 */
[----:B------:R4:W1:Y:S01]  /*0b50*/  SYNCS.EXCH.64 URZ, [UR9+0xb0], UR14 ;  /* 0x0000b00e09ff75b2 */ /* 0x0008620008000100 */
[----:B------:R4:W1:Y:S01]  /*0b60*/  SYNCS.EXCH.64 URZ, [UR9+0x98], UR12 ;  /* 0x0000980c09ff75b2 */ /* 0x0008620008000100 */
[----:B------:R4:W1:Y:S02]  /*0b70*/  SYNCS.EXCH.64 URZ, [UR9+0xb8], UR14 ;  /* 0x0000b80e09ff75b2 */ /* 0x0008640008000100 */
[----:B----4-:R-:W-:Y:S01]  /*0b80*/  NOP ;  /* 0x0000000000007918 */ /* 0x010fe20000000000 */
.L_x_13:
[----:B------:R-:W4:Y:S01]  /*0b90*/  SHFL.IDX PT, R0, R169, RZ, 0x1f ;  /* 0x00001fffa9007589 */ /* 0x000f2200000e0000 */
[----:B------:R-:W-:Y:S01]  /*0ba0*/  ISETP.NE.OR P1, PT, RZ, UR10, !P1 ;  /* 0x0000000aff007c0c */ /* 0x000fe2000cf25670 */
        /* <DEDUP_REMOVED lines=12> */
[----:B------:R4:W3:Y:S01]  /*0c70*/  SYNCS.EXCH.64 URZ, [UR8+0xd0], UR12 ;  /* 0x0000d00c08ff75b2 */ /* 0x0008e20008000100 */
[----:B------:R4:W1:Y:S01]  /*0c80*/  SYNCS.EXCH.64 URZ, [UR8+0xc8], UR12 ;  /* 0x0000c80c08ff75b2 */ /* 0x0008620008000100 */
[----:B------:R4:W1:Y:S02]  /*0c90*/  SYNCS.EXCH.64 URZ, [UR8+0xd8], UR12 ;  /* 0x0000d80c08ff75b2 */ /* 0x0008640008000100 */
[----:B----4-:R-:W-:Y:S01]  /*0ca0*/  NOP ;  /* 0x0000000000007918 */ /* 0x010fe20000000000 */
.L_x_14:
[----:B------:R-:W-:Y:S01]  /*0cb0*/  VOTEU.ALL UP1, P1 ;  /* 0x0000000000ff7886 */ /* 0x000fe20000820000 */
[----:B---3--:R-:W3:Y:S01]  /*0cc0*/  LDCU UR8, c[0x0][0x36c] ;  /* 0x00006d80ff0877ac */ /* 0x008ee20008000800 */
[----:B------:R-:W-:Y:S01]  /*0cd0*/  NOP ;  /* 0x0000000000007918 */ /* 0x000fe20000000000 */
[----:B------:R-:W-:Y:S01]  /*0ce0*/  LOP3.LUT R10, R166, 0x1f, RZ, 0xc0, !PT ;  /* 0x0000001fa60a7812 */ /* 0x000fe200078ec0ff */
[----:B--2---:R-:W-:Y:S01]  /*0cf0*/  UMOV UR12, 0x20 ;  /* 0x00000020000c7882 */ /* 0x004fe20000000000 */
[----:B------:R-:W-:Y:S01]  /*0d00*/  @!UP1 UMOV UR6, 0x400 ;  /* 0x0000040000069882 */ /* 0x000fe20000000000 */
[----:B------:R-:W-:-:S04]  /*0d10*/  @!UP1 UIADD3 UR12, UPT, UPT, -UR12, 0x100000, URZ ;  /* 0x001000000c0c9890 */ /* 0x000fc8000fffe1ff */
[----:B------:R-:W-:Y:S02]  /*0d20*/  @!UP1 USHF.L.U32 UR13, UR12, 0xb, URZ ;  /* 0x0000000b0c0d9899 */ /* 0x000fe400080006ff */
[----:B------:R-:W-:Y:S02]  /*0d30*/  @!UP1 USHF.L.U32 UR12, UR12, 0x1, URZ ;  /* 0x000000010c0c9899 */ /* 0x000fe400080006ff */
[----:B------:R-:W-:Y:S01]  /*0d40*/  @!UP1 ULEA UR6, UR37, UR6, 0x18 ;  /* 0x0000000625069291 */ /* 0x000fe2000f8ec0ff */
[----:B------:R-:W-:Y:S01]  /*0d50*/  VOTEU.ALL UP1, P1 ;  /* 0x0000000000ff7886 */ /* 0x000fe20000820000 */
[----:B------:R-:W-:Y:S01]  /*0d60*/  UISETP.NE.AND UP4, UPT, UR10, URZ, UPT ;  /* 0x000000ff0a00728c */ /* 0x000fe2000bf85270 */
[----:B------:R-:W2:Y:S09]  /*0d70*/  FENCE.VIEW.ASYNC.S ;  /* 0x00000000000073c6 */ /* 0x000eb20000000000 */
[----:B--2---:R2:W4:Y:S01]  /*0d80*/  @!UP1 SYNCS.EXCH.64 URZ, [UR6+0xe0], UR12 ;  /* 0x0000e00c06ff95b2 */ /* 0x0045220008000100 */
[----:B---3--:R-:W-:-:S09]  /*0d90*/  UISETP.EQ.U32.AND UP1, UPT, UR8, 0x1, UPT ;  /* 0x000000010800788c */ /* 0x008fd2000bf22070 */
[----:B------:R-:W-:Y:S05]  /*0da0*/  BRA.U !UP1, `(.L_x_15) ;  /* 0x0000000109087547 */ /* 0x000fea000b800000 */
[----:B-1--4-:R-:W-:Y:S01]  /*0db0*/  UCGABAR_ARV ;  /* 0x00000000000079c7 */ /* 0x012fe20008000000 */
[----:B------:R-:W-:Y:S05]  /*0dc0*/  BRA `(.L_x_16) ;  /* 0x0000000000047947 */ /* 0x000fea0003800000 */
.L_x_15:
[----:B-1--4-:R-:W-:Y:S01]  /*0dd0*/  NOP ;  /* 0x0000000000007918 */ /* 0x012fe20000000000 */
.L_x_16:
[----:B------:R-:W1:Y:S01]  /*0de0*/  S2R R164, SR_CTAID.Y ;  /* 0x0000000000a47919 */ /* 0x000e620000002600 */
[----:B------:R-:W-:-:S05]  /*0df0*/  CS2R.32 R155, SR_CgaSize ;  /* 0x00000000009b7805 */ /* 0x000fca0000008a00 */
[----:B------:R-:W-:-:S05]  /*0e00*/  IMAD R155, R155, -0xa0, RZ ;  /* 0xffffff609b9b7824 */ /* 0x000fca00078e02ff */
[----:B--2---:R-:W-:-:S14]  /*0e10*/  R2UR UR6, R155 ;  /* 0x000000009b0672ca */ /* 0x004fdc00000e0000 */
[----:B------:R-:W2:Y:S01]  /*0e20*/  LDCU UR6, c[0x0][UR6+0x2b4] ;  /* 0x00005680060677ac */ /* 0x000ea20008000800 */
[----:B------:R-:W-:-:S05]  /*0e30*/  CS2R.32 R0, SR_CgaSize ;  /* 0x0000000000007805 */ /* 0x000fca0000008a00 */
[----:B------:R-:W-:-:S06]  /*0e40*/  IMAD R0, R0, -0xa0, RZ ;  /* 0xffffff6000007824 */ /* 0x000fcc00078e02ff */
[----:B------:R-:W3:Y:S01]  /*0e50*/  LDC R0, c[0x0][R0+0x2a4] ;  /* 0x0000a90000007b82 */ /* 0x000ee20000000800 */
[----:B------:R-:W-:Y:S01]  /*0e60*/  PRMT R8, RZ, 0x7610, R8 ;  /* 0x00007610ff087816 */ /* 0x000fe20000000008 */
[----:B------:R-:W4:Y:S01]  /*0e70*/  S2R R11, SR_CTAID.X ;  /* 0x00000000000b7919 */ /* 0x000f220000002500 */
[----:B------:R-:W-:-:S05]  /*0e80*/  CS2R.32 R155, SR_CgaSize ;  /* 0x00000000009b7805 */ /* 0x000fca0000008a00 */
[----:B------:R-:W-:-:S05]  /*0e90*/  IMAD R155, R155, -0xa0, RZ ;  /* 0xffffff609b9b7824 */ /* 0x000fca00078e02ff */
[----:B------:R-:W-:-:S14]  /*0ea0*/  R2UR UR8, R155 ;  /* 0x000000009b0872ca */ /* 0x000fdc00000e0000 */
[----:B------:R-:W3:Y:S01]  /*0eb0*/  LDCU UR8, c[0x0][UR8+0x2b0] ;  /* 0x00005600080877ac */ /* 0x000ee20008000800 */
[----:B------:R-:W-:Y:S01]  /*0ec0*/  UISETP.NE.AND UP2, UPT, UR10, 0x2, UPT ;  /* 0x000000020a00788c */ /* 0x000fe2000bf45270 */
[----:B------:R-:W2:Y:S01]  /*0ed0*/  LDC R9, c[0x0][0xb24] ;  /* 0x0002c900ff097b82 */ /* 0x000ea20000000800 */
[----:B------:R-:W-:-:S05]  /*0ee0*/  CS2R.32 R2, SR_CgaSize ;  /* 0x0000000000027805 */ /* 0x000fca0000008a00 */
[----:B------:R-:W-:-:S06]  /*0ef0*/  IMAD R2, R2, -0xa0, RZ ;  /* 0xffffff6002027824 */ /* 0x000fcc00078e02ff */
[----:B------:R-:W3:Y:S08]  /*0f00*/  LDC R2, c[0x0][R2+0x2a0] ;  /* 0x0000a80002027b82 */ /* 0x000ef00000000800 */
[----:B------:R-:W3:Y:S01]  /*0f10*/  LDC R72, c[0x0][0xb24] ;  /* 0x0002c900ff487b82 */ /* 0x000ee20000000800 */
[----:B-1----:R-:W-:-:S07]  /*0f20*/  I2FP.F32.U32 R3, R164 ;  /* 0x000000a400037245 */ /* 0x002fce0000201000 */
[----:B------:R-:W1:Y:S01]  /*0f30*/  S2UR UR36, SR_CTAID.Z ;  /* 0x00000000002479c3 */ /* 0x000e620000002700 */
[----:B--2---:R-:W-:Y:S01]  /*0f40*/  ISETP.GE.AND P0, PT, R9, 0x1, PT ;  /* 0x000000010900780c */ /* 0x004fe20003f06270 */
[----:B----4-:R-:W-:Y:S01]  /*0f50*/  IMAD.MOV.U32 R155, RZ, RZ, R11 ;  /* 0x000000ffff9b7224 */ /* 0x010fe200078e000b */
[----:B------:R-:W-:Y:S01]  /*0f60*/  I2FP.F32.U32 R4, R11 ;  /* 0x0000000b00047245 */ /* 0x000fe20000201000 */
[----:B------:R-:W-:Y:S01]  /*0f70*/  FMUL R3, R3, UR6 ;  /* 0x0000000603037c20 */ /* 0x000fe20008400000 */
[----:B------:R-:W2:Y:S03]  /*0f80*/  LDCU UR6, c[0x0][0xb30] ;  /* 0x00016600ff0677ac */ /* 0x000ea60008000800 */
[----:B---3--:R-:W-:Y:S01]  /*0f90*/  FMUL R4, R4, UR8 ;  /* 0x0000000804047c20 */ /* 0x008fe20008400000 */
[----:B------:R-:W3:Y:S08]  /*0fa0*/  F2I.U32.TRUNC.NTZ R143, R3 ;  /* 0x00000003008f7305 */ /* 0x000ef0000020f000 */
[----:B------:R-:W4:Y:S01]  /*0fb0*/  F2I.U32.TRUNC.NTZ R154, R4 ;  /* 0x00000004009a7305 */ /* 0x000f22000020f000 */
[----:B--2---:R-:W-:Y:S01]  /*0fc0*/  UISETP.NE.AND UP3, UPT, UR6, 0x1, UPT ;  /* 0x000000010600788c */ /* 0x004fe2000bf65270 */
[----:B---3--:R-:W-:-:S05]  /*0fd0*/  IADD3 R143, PT, PT, -R143, RZ, RZ ;  /* 0x000000ff8f8f7210 */ /* 0x008fca0007ffe1ff */
[----:B------:R-:W-:Y:S01]  /*0fe0*/  IMAD R143, R0, R143, R164 ;  /* 0x0000008f008f7224 */ /* 0x000fe200078e02a4 */
[----:B------:R-:W-:Y:S01]  /*0ff0*/  PRMT R0, RZ, 0x7610, R0 ;  /* 0x00007610ff007816 */ /* 0x000fe20000000000 */
[----:B----4-:R-:W-:-:S04]  /*1000*/  IMAD.MOV R154, RZ, RZ, -R154 ;  /* 0x000000ffff9a7224 */ /* 0x010fc800078e0a9a */
[----:B------:R-:W-:Y:S01]  /*1010*/  IMAD R154, R2, R154, R11 ;  /* 0x0000009a029a7224 */ /* 0x000fe200078e020b */
[----:B-1----:R-:W-:Y:S06]  /*1020*/  BRA.U UP4, `(.L_x_17) ;  /* 0x0000000104247547 */ /* 0x002fec000b800000 */
[----:B------:R-:W-:Y:S01]  /*1030*/  ISETP.NE.AND P1, PT, R143, RZ, PT ;  /* 0x000000ff8f00720c */ /* 0x000fe20003f25270 */
[----:B------:R-:W-:Y:S01]  /*1040*/  IMAD.MOV.U32 R0, RZ, RZ, 0x3 ;  /* 0x00000003ff007424 */ /* 0x000fe200078e00ff */
[C---:B------:R-:W-:Y:S02]  /*1050*/  LOP3.LUT R3, R154.reuse, 0xfffffffe, RZ, 0xc0, !PT ;  /* 0xfffffffe9a037812 */ /* 0x040fe400078ec0ff */
[----:B------:R-:W-:Y:S02]  /*1060*/  ISETP.LT.U32.OR P1, PT, R154, 0x2, !P1 ;  /* 0x000000029a00780c */ /* 0x000fe40004f21470 */
[----:B------:R-:W-:Y:S02]  /*1070*/  SHF.L.U32 R0, R0, R3, RZ ;  /* 0x0000000300007219 */ /* 0x000fe400000006ff */
[----:B------:R-:W-:Y:S02]  /*1080*/  SEL R5, RZ, 0x1, !P1 ;  /* 0x00000001ff057807 */ /* 0x000fe40004800000 */
[----:B------:R-:W-:-:S05]  /*1090*/  SEL R2, RZ, 0x2, !P1 ;  /* 0x00000002ff027807 */ /* 0x000fca0004800000 */
[----:B------:R-:W-:-:S05]  /*10a0*/  IMAD.IADD R2, R5, 0x1, R2 ;  /* 0x0000000105027824 */ /* 0x000fca00078e0202 */
[----:B------:R-:W-:Y:S02]  /*10b0*/  PRMT R8, R2, 0x7610, R8 ;  /* 0x0000761002087816 */ /* 0x000fe40000000008 */
.L_x_17:
[----:B------:R-:W-:Y:S05]  /*10c0*/  @!P0 BRA `(.L_x_18) ;  /* 0x0000000000b88947 */ /* 0x000fea0003800000 */
[----:B------:R-:W1:Y:S01]  /*10d0*/  LDC.64 R4, c[0x0][0xb18] ;  /* 0x0002c600ff047b82 */ /* 0x000e620000000a00 */
[----:B------:R-:W-:-:S07]  /*10e0*/  ISETP.NE.AND P0, PT, R9, 0x1, PT ;  /* 0x000000010900780c */ /* 0x000fce0003f05270 */
[----:B------:R-:W2:Y:S08]  /*10f0*/  LDC R14, c[0x0][0xb0c] ;  /* 0x0002c300ff0e7b82 */ /* 0x000eb00000000800 */
[----:B------:R-:W3:Y:S08]  /*1100*/  LDC R13, c[0x0][0x370] ;  /* 0x0000dc00ff0d7b82 */ /* 0x000ef00000000800 */
[----:B------:R-:W4:Y:S01]  /*1110*/  LDC R16, c[0x0][0x374] ;  /* 0x0000dd00ff107b82 */ /* 0x000f220000000800 */
[----:B-1----:R-:W-:-:S07]  /*1120*/  ISETP.NE.AND P1, PT, R4, 0x1, PT ;  /* 0x000000010400780c */ /* 0x002fce0003f25270 */
[----:B------:R-:W3:Y:S01]  /*1130*/  LDC.64 R6, c[0x0][0xb10] ;  /* 0x0002c400ff067b82 */ /* 0x000ee20000000a00 */
[----:B--2---:R-:W-:-:S07]  /*1140*/  ISETP.NE.AND P2, PT, R14, 0x1, PT ;  /* 0x000000010e00780c */ /* 0x004fce0003f45270 */
[----:B------:R-:W1:Y:S08]  /*1150*/  LDC R12, c[0x0][0xb20] ;  /* 0x0002c800ff0c7b82 */ /* 0x000e700000000800 */
[----:B------:R-:W2:Y:S01]  /*1160*/  LDC.64 R2, c[0x0][0xb28] ;  /* 0x0002ca00ff027b82 */ /* 0x000ea20000000a00 */
[----:B----4-:R-:W-:-:S04]  /*1170*/  IMAD.HI.U32 R15, R16, R5, RZ ;  /* 0x00000005100f7227 */ /* 0x010fc800078e00ff */
[----:B------:R-:W-:-:S04]  /*1180*/  IMAD.HI.U32 R5, R164, R5, RZ ;  /* 0x00000005a4057227 */ /* 0x000fc800078e00ff */
[----:B---3--:R-:W-:-:S04]  /*1190*/  IMAD.HI.U32 R18, R13, R6, RZ ;  /* 0x000000060d127227 */ /* 0x008fc800078e00ff */
[C---:B------:R-:W-:Y:S01]  /*11a0*/  IMAD.HI.U32 R20, R11.reuse, R6, RZ ;  /* 0x000000060b147227 */ /* 0x040fe200078e00ff */
[-C--:B------:R-:W-:Y:S02]  /*11b0*/  @P2 SHF.R.U32.HI R13, RZ, R7.reuse, R18 ;  /* 0x00000007ff0d2219 */ /* 0x080fe40000011612 */
[-C--:B-1----:R-:W-:Y:S02]  /*11c0*/  @P1 SHF.R.U32.HI R16, RZ, R12.reuse, R15 ;  /* 0x0000000cff101219 */ /* 0x082fe4000001160f */
[----:B------:R-:W-:Y:S02]  /*11d0*/  SHF.R.U32.HI R5, RZ, R12, R5 ;  /* 0x0000000cff057219 */ /* 0x000fe40000011605 */
[----:B------:R-:W-:Y:S02]  /*11e0*/  SHF.R.U32.HI R20, RZ, R7, R20 ;  /* 0x00000007ff147219 */ /* 0x000fe40000011614 */
[----:B------:R-:W-:Y:S01]  /*11f0*/  SEL R5, R164, R5, !P1 ;  /* 0x00000005a4057207 */ /* 0x000fe20004800000 */
[----:B--2---:R-:W-:Y:S01]  /*1200*/  IMAD.HI.U32 R18, R16, R2, RZ ;  /* 0x0000000210127227 */ /* 0x004fe200078e00ff */
[----:B------:R-:W-:-:S02]  /*1210*/  SEL R155, R11, R20, !P2 ;  /* 0x000000140b9b7207 */ /* 0x000fc40005000000 */
[----:B------:R-:W-:Y:S01]  /*1220*/  IADD3 R7, PT, PT, -R5, RZ, RZ ;  /* 0x000000ff05077210 */ /* 0x000fe20007ffe1ff */
[----:B------:R-:W-:Y:S01]  /*1230*/  IMAD.HI.U32 R6, R13, R2, RZ ;  /* 0x000000020d067227 */ /* 0x000fe200078e00ff */
[----:B------:R-:W-:-:S03]  /*1240*/  @P0 SHF.R.U32.HI R16, RZ, R3, R18 ;  /* 0x00000003ff100219 */ /* 0x000fc60000011612 */
[----:B------:R-:W-:Y:S01]  /*1250*/  IMAD R7, R4, R7, R164 ;  /* 0x0000000704077224 */ /* 0x000fe200078e02a4 */
[----:B------:R-:W-:Y:S01]  /*1260*/  @P0 SHF.R.U32.HI R13, RZ, R3, R6 ;  /* 0x00000003ff0d0219 */ /* 0x000fe20000011606 */
[----:B------:R-:W-:-:S04]  /*1270*/  IMAD R16, R16, R9, RZ ;  /* 0x0000000910107224 */ /* 0x000fc800078e02ff */
[----:B------:R-:W-:Y:S01]  /*1280*/  IMAD R6, R13, R9, RZ ;  /* 0x000000090d067224 */ /* 0x000fe200078e02ff */
[----:B------:R-:W-:-:S04]  /*1290*/  ISETP.GE.AND P1, PT, R5, R16, PT ;  /* 0x000000100500720c */ /* 0x000fc80003f26270 */
[----:B------:R-:W-:Y:S01]  /*12a0*/  ISETP.GE.OR P1, PT, R155, R6, P1 ;  /* 0x000000069b00720c */ /* 0x000fe20000f26670 */
[----:B------:R-:W-:-:S05]  /*12b0*/  IMAD.HI.U32 R6, R5, R2, RZ ;  /* 0x0000000205067227 */ /* 0x000fca00078e00ff */
[----:B------:R-:W-:-:S04]  /*12c0*/  SHF.R.U32.HI R6, RZ, R3, R6 ;  /* 0x00000003ff067219 */ /* 0x000fc80000011606 */
[----:B------:R-:W-:-:S03]  /*12d0*/  SEL R6, R5, R6, !P0 ;  /* 0x0000000605067207 */ /* 0x000fc60004000000 */
[----:B------:R-:W-:Y:S01]  /*12e0*/  @!P1 IMAD.HI.U32 R12, R155, R2, RZ ;  /* 0x000000029b0c9227 */ /* 0x000fe200078e00ff */
[----:B------:R-:W-:-:S04]  /*12f0*/  IADD3 R2, PT, PT, -R6, RZ, RZ ;  /* 0x000000ff06027210 */ /* 0x000fc80007ffe1ff */
[----:B------:R-:W-:Y:S01]  /*1300*/  @!P1 SHF.R.U32.HI R12, RZ, R3, R12 ;  /* 0x00000003ff0c9219 */ /* 0x000fe2000001160c */
[----:B------:R-:W-:-:S03]  /*1310*/  IMAD R2, R9, R2, R5 ;  /* 0x0000000209027224 */ /* 0x000fc600078e0205 */
[----:B------:R-:W-:-:S05]  /*1320*/  @!P1 SEL R3, R155, R12, !P0 ;  /* 0x0000000c9b039207 */ /* 0x000fca0004000000 */
[--C-:B------:R-:W-:Y:S02]  /*1330*/  @!P1 IMAD.IADD R6, R6, 0x1, -R3.reuse ;  /* 0x0000000106069824 */ /* 0x100fe400078e0a03 */
[----:B------:R-:W-:Y:S01]  /*1340*/  @!P1 IMAD R3, R2, R13, R3 ;  /* 0x0000000d02039224 */ /* 0x000fe200078e0203 */
[----:B------:R-:W-:Y:S01]  /*1350*/  IADD3 R2, PT, PT, -R155, RZ, RZ ;  /* 0x000000ff9b027210 */ /* 0x000fe20007ffe1ff */
[----:B------:R-:W-:Y:S02]  /*1360*/  @!P1 IMAD R5, R6, R9, R155 ;  /* 0x0000000906059224 */ /* 0x000fe400078e029b */
[----:B------:R-:W-:Y:S02]  /*1370*/  @!P1 IMAD.MOV.U32 R155, RZ, RZ, R3 ;  /* 0x000000ffff9b9224 */ /* 0x000fe400078e0003 */
[----:B------:R-:W-:Y:S02]  /*1380*/  IMAD R2, R14, R2, R11 ;  /* 0x000000020e027224 */ /* 0x000fe400078e020b */
[----:B------:R-:W-:-:S02]  /*1390*/  IMAD R164, R5, R4, R7 ;  /* 0x0000000405a47224 */ /* 0x000fc400078e0207 */
[----:B------:R-:W-:Y:S02]  /*13a0*/  IMAD R155, R155, R14, R2 ;  /* 0x0000000e9b9b7224 */ /* 0x000fe400078e0202 */
.L_x_18:
[----:B------:R-:W-:Y:S05]  /*13b0*/  BRA.U UP3, `(.L_x_19) ;  /* 0x0000000103407547 */ /* 0x000fea000b800000 */
[----:B------:R-:W1:Y:S08]  /*13c0*/  LDC.64 R4, c[0x0][0xb10] ;  /* 0x0002c400ff047b82 */ /* 0x000e700000000a00 */
[----:B------:R-:W2:Y:S08]  /*13d0*/  LDC.64 R2, c[0x0][0xb18] ;  /* 0x0002c600ff027b82 */ /* 0x000eb00000000a00 */
[----:B------:R-:W3:Y:S08]  /*13e0*/  LDC R6, c[0x0][0xb20] ;  /* 0x0002c800ff067b82 */ /* 0x000ef00000000800 */
[----:B------:R-:W4:Y:S01]  /*13f0*/  LDC R12, c[0x0][0xb0c] ;  /* 0x0002c300ff0c7b82 */ /* 0x000f220000000800 */
[----:B-1----:R-:W-:-:S05]  /*1400*/  IMAD.HI.U32 R4, R155, R4, RZ ;  /* 0x000000049b047227 */ /* 0x002fca00078e00ff */
[----:B------:R-:W-:Y:S01]  /*1410*/  SHF.R.U32.HI R4, RZ, R5, R4 ;  /* 0x00000005ff047219 */ /* 0x000fe20000011604 */
[----:B--2---:R-:W-:Y:S01]  /*1420*/  IMAD.HI.U32 R3, R164, R3, RZ ;  /* 0x00000003a4037227 */ /* 0x004fe200078e00ff */
[----:B------:R-:W-:-:S04]  /*1430*/  ISETP.NE.AND P0, PT, R2, 0x1, PT ;  /* 0x000000010200780c */ /* 0x000fc80003f05270 */
[----:B---3--:R-:W-:-:S04]  /*1440*/  SHF.R.U32.HI R3, RZ, R6, R3 ;  /* 0x00000006ff037219 */ /* 0x008fc80000011603 */
[----:B------:R-:W-:Y:S02]  /*1450*/  SEL R3, R164, R3, !P0 ;  /* 0x00000003a4037207 */ /* 0x000fe40004000000 */
[----:B----4-:R-:W-:-:S04]  /*1460*/  ISETP.NE.AND P1, PT, R12, 0x1, PT ;  /* 0x000000010c00780c */ /* 0x010fc80003f25270 */
[----:B------:R-:W-:-:S05]  /*1470*/  SEL R6, R155, R4, !P1 ;  /* 0x000000049b067207 */ /* 0x000fca0004800000 */
[----:B------:R-:W-:Y:S02]  /*1480*/  IMAD.IADD R4, R3, 0x1, -R6 ;  /* 0x0000000103047824 */ /* 0x000fe400078e0a06 */
[----:B------:R-:W-:Y:S02]  /*1490*/  IMAD.IADD R3, R6, 0x1, -R3 ;  /* 0x0000000106037824 */ /* 0x000fe400078e0a03 */
[----:B------:R-:W-:Y:S02]  /*14a0*/  IMAD R155, R4, R12, R155 ;  /* 0x0000000c049b7224 */ /* 0x000fe400078e029b */
[----:B------:R-:W-:Y:S02]  /*14b0*/  IMAD R164, R3, R2, R164 ;  /* 0x0000000203a47224 */ /* 0x000fe400078e02a4 */
.L_x_19:
[----:B------:R-:W-:Y:S05]  /*14c0*/  BRA.U !UP1, `(.L_x_20) ;  /* 0x00000001090c7547 */ /* 0x000fea000b800000 */
[----:B------:R-:W-:Y:S01]  /*14d0*/  UCGABAR_WAIT ;  /* 0x0000000000007dc7 */ /* 0x000fe20008000000 */
[----:B------:R-:W-:Y:S01]  /*14e0*/  CCTL.IVALL ;  /* 0x00000000ff00798f */ /* 0x000fe20002000000 */
[----:B------:R-:W-:Y:S05]  /*14f0*/  BRA `(.L_x_21) ;  /* 0x0000000000047947 */ /* 0x000fea0003800000 */
.L_x_20:
[----:B------:R-:W-:Y:S06]  /*1500*/  BAR.SYNC.DEFER_BLOCKING 0x0 ;  /* 0x0000000000007b1d */ /* 0x000fec0000010000 */
.L_x_21:
[----:B------:R-:W-:Y:S05]  /*1510*/  BRA.U UP2, `(.L_x_22) ;  /* 0x0000001102b47547 */ /* 0x000fea000b800000 */
[----:B------:R-:W1:Y:S01]  /*1520*/  LDCU UR15, c[0x0][0x38c] ;  /* 0x00007180ff0f77ac */ /* 0x000e620008000800 */
[----:B------:R-:W2:Y:S01]  /*1530*/  LDC R9, c[0x0][0x370] ;  /* 0x0000dc00ff097b82 */ /* 0x000ea20000000800 */
[C---:B------:R-:W-:Y:S01]  /*1540*/  IMAD.SHL.U32 R17, R11.reuse, 0x20, RZ ;  /* 0x000000200b117824 */ /* 0x040fe200078e00ff */
[----:B------:R-:W-:Y:S01]  /*1550*/  PLOP3.LUT P1, PT, PT, PT, UP5, 0x80, 0x8 ;  /* 0x000000000008781c */ /* 0x000fe20003f2f058 */
[----:B------:R-:W-:Y:S01]  /*1560*/  UISETP.NE.AND UP1, UPT, UR10, URZ, UPT ;  /* 0x000000ff0a00728c */ /* 0x000fe2000bf25270 */
[----:B------:R-:W-:Y:S01]  /*1570*/  ISETP.NE.AND P4, PT, R10, RZ, P5 ;  /* 0x000000ff0a00720c */ /* 0x000fe20002f85270 */
[----:B------:R-:W-:Y:S01]  /*1580*/  IMAD.SHL.U32 R16, R11, 0x80, RZ ;  /* 0x000000800b107824 */ /* 0x000fe200078e00ff */
[----:B------:R-:W-:Y:S01]  /*1590*/  PLOP3.LUT P1, PT, P1, PT, PT, 0x8, 0x80 ;  /* 0x000000000080781c */ /* 0x000fe20000f2e170 */
[----:B------:R-:W-:Y:S01]  /*15a0*/  IMAD.MOV.U32 R15, RZ, RZ, 0x1 ;  /* 0x00000001ff0f7424 */ /* 0x000fe200078e00ff */
[----:B------:R-:W3:Y:S01]  /*15b0*/  LDC R0, c[0x0][0x374] ;  /* 0x0000dd00ff007b82 */ /* 0x000ee20000000800 */
[----:B------:R-:W-:Y:S01]  /*15c0*/  IMAD.MOV.U32 R14, RZ, RZ, RZ ;  /* 0x000000ffff0e7224 */ /* 0x000fe200078e00ff */
[----:B------:R-:W-:Y:S01]  /*15d0*/  CS2R R12, SRZ ;  /* 0x00000000000c7805 */ /* 0x000fe2000001ff00 */
[----:B------:R-:W-:Y:S01]  /*15e0*/  IMAD.MOV.U32 R10, RZ, RZ, 0x1 ;  /* 0x00000001ff0a7424 */ /* 0x000fe200078e00ff */
[----:B------:R-:W-:Y:S01]  /*15f0*/  LOP3.LUT R17, R17, 0x20, RZ, 0xc0, !PT ;  /* 0x0000002011117812 */ /* 0x000fe200078ec0ff */
[----:B------:R-:W4:Y:S01]  /*1600*/  LDCU.64 UR24, c[0x0][0x348] ;  /* 0x00006900ff1877ac */ /* 0x000f220008000a00 */
[----:B-1----:R-:W-:-:S02]  /*1610*/  UIADD3 UR4, UPT, UPT, UR15, 0x1f, URZ ;  /* 0x0000001f0f047890 */ /* 0x002fc4000fffe0ff */
[----:B------:R-:W-:Y:S02]  /*1620*/  USEL UR7, UR7, 0x2, UP1 ;  /* 0x0000000207077887 */ /* 0x000fe40008800000 */
[----:B------:R-:W-:Y:S01]  /*1630*/  USHF.R.S32.HI UR22, URZ, 0x1f, UR4 ;  /* 0x0000001fff167899 */ /* 0x000fe20008011404 */
[----:B------:R-:W-:-:S03]  /*1640*/  UMOV UR13, URZ ;  /* 0x000000ff000d7c82 */ /* 0x000fc60008000000 */
[----:B------:R-:W-:Y:S02]  /*1650*/  ULEA.HI UR22, UR22, UR4, URZ, 0x5 ;  /* 0x0000000416167291 */ /* 0x000fe4000f8f28ff */
[----:B------:R-:W-:Y:S02]  /*1660*/  UIADD3 UR4, UPT, UPT, UR15, -0x1, URZ ;  /* 0xffffffff0f047890 */ /* 0x000fe4000fffe0ff */
[----:B------:R-:W-:Y:S02]  /*1670*/  USHF.R.S32.HI UR22, URZ, 0x5, UR22 ;  /* 0x00000005ff167899 */ /* 0x000fe40008011416 */
[----:B------:R-:W-:Y:S02]  /*1680*/  UISETP.GE.U32.AND UP2, UPT, UR4, -0x3f, UPT ;  /* 0xffffffc10400788c */ /* 0x000fe4000bf46070 */
[----:B------:R-:W-:Y:S02]  /*1690*/  UISETP.LT.U32.AND UP0, UPT, UR22, 0x4, UPT ;  /* 0x000000041600788c */ /* 0x000fe4000bf01070 */
[----:B------:R-:W-:-:S02]  /*16a0*/  UIADD3 UR15, UPT, UPT, UR15, 0x3e, URZ ;  /* 0x0000003e0f0f7890 */ /* 0x000fc4000fffe0ff */
[----:B------:R-:W-:-:S04]  /*16b0*/  USEL UR21, UR22, 0x4, UP0 ;  /* 0x0000000416157887 */ /* 0x000fc80008000000 */
[----:B------:R-:W-:Y:S02]  /*16c0*/  UIADD3 UR6, UPT, UPT, UR21, -0x1, URZ ;  /* 0xffffffff15067890 */ /* 0x000fe4000fffe0ff */
[----:B------:R-:W-:Y:S02]  /*16d0*/  @UP2 UIADD3 UR6, UPT, UPT, UR21, URZ, URZ ;  /* 0x000000ff15062290 */ /* 0x000fe4000fffe0ff */
[----:B------:R-:W-:Y:S02]  /*16e0*/  UIADD3 UR14, UPT, UPT, UR22, -UR21, URZ ;  /* 0x80000015160e7290 */ /* 0x000fe4000fffe0ff */
[----:B------:R-:W-:Y:S02]  /*16f0*/  UIADD3 UR5, UPT, UPT, UR6, 0x1, URZ ;  /* 0x0000000106057890 */ /* 0x000fe4000fffe0ff */
[----:B--2-4-:R-:W-:-:S12]  /*1700*/  UIADD3 UR6, UPT, UPT, -UR6, URZ, URZ ;  /* 0x000000ff06067290 */ /* 0x014fd8000fffe1ff */
.L_x_42:
[----:B------:R-:W-:Y:S01]  /*1710*/  UISETP.NE.AND UP0, UPT, UR37, URZ, UPT ;  /* 0x000000ff2500728c */ /* 0x000fe2000bf05270 */
[----:B------:R-:W1:Y:S08]  /*1720*/  S2UR UR37, SR_CgaCtaId ;  /* 0x00000000002579c3 */ /* 0x000e700000008800 */
[----:B------:R-:W-:Y:S05]  /*1730*/  BRA.U UP0, `(.L_x_23) ;  /* 0x0000000100347547 */ /* 0x000fea000b800000 */
[----:B------:R-:W2:Y:S01]  /*1740*/  S2R R2, SR_CgaCtaId ;  /* 0x0000000000027919 */ /* 0x000ea20000008800 */
[----:B------:R-:W-:-:S04]  /*1750*/  MOV R3, 0x400 ;  /* 0x0000040000037802 */ /* 0x000fc80000000f00 */
[----:B--2---:R-:W-:Y:S02]  /*1760*/  LEA R3, R2, R3, 0x18 ;  /* 0x0000000302037211 */ /* 0x004fe400078ec0ff */
[----:B------:R-:W-:-:S03]  /*1770*/  SHF.L.U32 R2, R10, 0x1f, RZ ;  /* 0x0000001f0a027819 */ /* 0x000fc600000006ff */
[----:B------:R-:W-:-:S04]  /*1780*/  IMAD R3, R12, 0x8, R3 ;  /* 0x000000080c037824 */ /* 0x000fc800078e0203 */
[----:B------:R-:W2:Y:S02]  /*1790*/  SYNCS.PHASECHK.TRANS64.TRYWAIT P0, [R3+URZ+0xd0], R2 ;  /* 0x0000d002030075a7 */ /* 0x000ea400080011ff */
[----:B--2---:R-:W-:Y:S05]  /*17a0*/  @!P0 BRA `(.L_x_24) ;  /* 0x0000005400fc8947 */ /* 0x004fea0003800000 */
.L_x_113:
[----:B------:R-:W-:Y:S01]  /*17b0*/  VIADD R12, R12, 0x1 ;  /* 0x000000010c0c7836 */ /* 0x000fe20000000000 */
[----:B------:R2:W-:Y:S04]  /*17c0*/  SYNCS.ARRIVE.TRANS64.A1T0 RZ, [R3+URZ+0xc0], RZ ;  /* 0x0000c0ff03ff79a7 */ /* 0x0005e800081000ff */
[----:B------:R-:W-:-:S04]  /*17d0*/  ISETP.NE.AND P0, PT, R12, 0x2, PT ;  /* 0x000000020c00780c */ /* 0x000fc80003f05270 */
[----:B------:R-:W-:Y:S02]  /*17e0*/  SEL R12, R12, RZ, P0 ;  /* 0x000000ff0c0c7207 */ /* 0x000fe40000000000 */
[----:B--2---:R-:W-:-:S04]  /*17f0*/  SEL R3, RZ, 0x1, P0 ;  /* 0x00000001ff037807 */ /* 0x004fc80000000000 */
[----:B------:R-:W-:-:S07]  /*1800*/  LOP3.LUT R10, R10, R3, RZ, 0x3c, !PT ;  /* 0x000000030a0a7212 */ /* 0x000fce00078e3cff */
.L_x_23:
[----:B------:R-:W-:Y:S01]  /*1810*/  UMOV UR4, 0x400 ;  /* 0x0000040000047882 */ /* 0x000fe20000000000 */
[----:B------:R-:W-:Y:S01]  /*1820*/  LEA.HI R3, R155, R155, RZ, 0x1 ;  /* 0x0000009b9b037211 */ /* 0x000fe200078f08ff */
[----:B-1----:R-:W-:Y:S01]  /*1830*/  ULEA UR4, UR37, UR4, 0x18 ;  /* 0x0000000425047291 */ /* 0x002fe2000f8ec0ff */
[----:B------:R-:W-:Y:S01]  /*1840*/  SHF.L.U32 R2, R15, 0x1f, RZ ;  /* 0x0000001f0f027819 */ /* 0x000fe200000006ff */
[----:B------:R-:W-:Y:S01]  /*1850*/  UISETP.GE.U32.AND UP0, UPT, UR15, 0x3f, UPT ;  /* 0x0000003f0f00788c */ /* 0x000fe2000bf06070 */
[----:B------:R-:W-:Y:S01]  /*1860*/  R2UR UR35, R16 ;  /* 0x00000000102372ca */ /* 0x000fe200000e0000 */
[----:B------:R-:W-:Y:S01]  /*1870*/  ULEA UR8, UR13, UR4, 0x3 ;  /* 0x000000040d087291 */ /* 0x000fe2000f8e18ff */
[----:B------:R-:W-:Y:S01]  /*1880*/  IMAD.SHL.U32 R3, R3, 0x80, RZ ;  /* 0x0000008003037824 */ /* 0x000fe200078e00ff */
[----:B------:R-:W-:Y:S01]  /*1890*/  R2UR UR11, R17 ;  /* 0x00000000110b72ca */ /* 0x000fe200000e0000 */
[----:B------:R-:W-:-:S03]  /*18a0*/  UMOV UR23, URZ ;  /* 0x000000ff00177c82 */ /* 0x000fc60008000000 */
[----:B------:R-:W-:-:S03]  /*18b0*/  LOP3.LUT R3, R3, 0xffffff00, RZ, 0xc0, !PT ;  /* 0xffffff0003037812 */ /* 0x000fc600078ec0ff */
[----:B------:R1:W2:Y:S01]  /*18c0*/  SYNCS.PHASECHK.TRANS64.TRYWAIT P0, [UR8+0x20], R2 ;  /* 0x00002002ff0075a7 */ /* 0x0002a20008001108 */
[----:B------:R-:W-:Y:S02]  /*18d0*/  R2UR UR9, R3 ;  /* 0x00000000030972ca */ /* 0x000fe400000e0000 */
[----:B------:R-:W-:-:S11]  /*18e0*/  R2UR UR8, R164 ;  /* 0x00000000a40872ca */ /* 0x000fd600000e0000 */
[----:B------:R-:W-:Y:S02]  /*18f0*/  ULOP3.LUT UR35, UR9, 0x80, UR35, 0xf8, !UPT ;  /* 0x0000008009237892 */ /* 0x000fe4000f8ef823 */
[----:B------:R-:W-:Y:S01]  /*1900*/  ULEA UR11, UR8, UR11, 0x6 ;  /* 0x0000000b080b7291 */ /* 0x000fe2000f8e30ff */
[----:B------:R-:W-:Y:S11]  /*1910*/  BRA.U !UP0, `(.L_x_25) ;  /* 0x0000000108c07547 */ /* 0x000ff6000b800000 */
[----:B------:R-:W-:Y:S01]  /*1920*/  UMOV UR16, UR6 ;  /* 0x0000000600107c82 */ /* 0x000fe20008000000 */
[----:B------:R-:W-:Y:S01]  /*1930*/  UMOV UR17, UR13 ;  /* 0x0000000d00117c82 */ /* 0x000fe20008000000 */
[----:B------:R-:W-:-:S05]  /*1940*/  UMOV UR34, URZ ;  /* 0x000000ff00227c82 */ /* 0x000fca0008000000 */
.L_x_31:
[----:B------:R-:W-:Y:S01]  /*1950*/  ULEA UR33, UR17, UR4, 0x3 ;  /* 0x0000000411217291 */ /* 0x000fe2000f8e18ff */
[----:B------:R-:W-:Y:S01]  /*1960*/  @P5 MOV R3, 0x2800 ;  /* 0x0000280000035802 */ /* 0x000fe20000000f00 */
[----:B-12-4-:R-:W-:Y:S10]  /*1970*/  @P0 BRA `(.L_x_26) ;  /* 0x00000000000c0947 */ /* 0x016ff40003800000 */
[----:B------:R-:W-:-:S04]  /*1980*/  SHF.L.U32 R5, R15, 0x1f, RZ ;  /* 0x0000001f0f057819 */ /* 0x000fc800000006ff */
[----:B------:R-:W2:Y:S02]  /*1990*/  SYNCS.PHASECHK.TRANS64.TRYWAIT P0, [UR33+0x20], R5 ;  /* 0x00002005ff0075a7 */ /* 0x000ea40008001121 */
[----:B--2---:R-:W-:Y:S05]  /*19a0*/  @!P0 BRA `(.L_x_27) ;  /* 0x0000005400908947 */ /* 0x004fea0003800000 */
.L_x_26:
[----:B------:R2:W-:Y:S01]  /*19b0*/  @P5 SYNCS.ARRIVE.TRANS64 RZ, [UR33], R3 ;  /* 0x00000003ffff59a7 */ /* 0x0005e20008000021 */
[----:B------:R-:W-:Y:S02]  /*19c0*/  ULOP3.LUT UR8, UR7, 0x2, URZ, 0xfc, !UPT ;  /* 0x0000000207087892 */ /* 0x000fe4000f8efcff */
[----:B------:R-:W-:Y:S02]  /*19d0*/  UIADD3 UR16, UPT, UPT, UR16, 0x1, URZ ;  /* 0x0000000110107890 */ /* 0x000fe4000fffe0ff */
[----:B------:R-:W-:Y:S02]  /*19e0*/  UISETP.NE.AND UP0, UPT, UR8, 0x2, UPT ;  /* 0x000000020800788c */ /* 0x000fe4000bf05270 */
[----:B------:R-:W-:-:S07]  /*19f0*/  UISETP.NE.AND UP2, UPT, UR16, 0x1, UPT ;  /* 0x000000011000788c */ /* 0x000fce000bf45270 */
[----:B------:R-:W-:Y:S05]  /*1a00*/  BRA.U UP0, `(.L_x_28) ;  /* 0x0000000100047547 */ /* 0x000fea000b800000 */
[----:B------:R-:W-:Y:S05]  /*1a10*/  BPT.TRAP 0x1 ;  /* 0x000000040000795c */ /* 0x000fea0000300000 */
.L_x_28:
[----:B------:R-:W-:Y:S04]  /*1a20*/  BSSY.RECONVERGENT B0, `(.L_x_29) ;  /* 0x0000003000007945 */ /* 0x000fe80003800200 */
[----:B------:R-:W-:Y:S05]  /*1a30*/  @!P4 BRA `(.L_x_30) ;  /* 0x000000000004c947 */ /* 0x000fea0003800000 */
[----:B------:R-:W-:Y:S05]  /*1a40*/  BPT.TRAP 0x1 ;  /* 0x000000040000795c */ /* 0x000fea0000300000 */
.L_x_30:
[----:B------:R-:W-:Y:S05]  /*1a50*/  BSYNC.RECONVERGENT B0 ;  /* 0x0000000000007941 */ /* 0x000fea0003800200 */
.L_x_29:
[----:B------:R-:W-:Y:S02]  /*1a60*/  UIADD3 UR13, UPT, UPT, UR17, 0x1, URZ ;  /* 0x00000001110d7890 */ /* 0x000fe4000fffe0ff */
[----:B------:R-:W-:Y:S02]  /*1a70*/  ULEA UR32, UR17, UR4, 0xc ;  /* 0x0000000411207291 */ /* 0x000fe4000f8e60ff */
[----:B------:R-:W-:Y:S02]  /*1a80*/  UISETP.NE.AND UP0, UPT, UR13, 0x4, UPT ;  /* 0x000000040d00788c */ /* 0x000fe4000bf05270 */
[----:B------:R-:W-:Y:S02]  /*1a90*/  UIADD3 UR28, UP1, UPT, UR24, 0x80, URZ ;  /* 0x00000080181c7890 */ /* 0x000fe4000ff3e0ff */
[----:B------:R-:W-:Y:S02]  /*1aa0*/  USEL UR9, URZ, 0x1, UP0 ;  /* 0x00000001ff097887 */ /* 0x000fe40008000000 */
[----:B------:R-:W-:-:S02]  /*1ab0*/  USEL UR13, UR13, URZ, UP0 ;  /* 0x000000ff0d0d7287 */ /* 0x000fc40008000000 */
[----:B------:R-:W-:Y:S02]  /*1ac0*/  UIADD3 UR26, UP0, UPT, UR24, 0x180, URZ ;  /* 0x00000180181a7890 */ /* 0x000fe4000ff1e0ff */
[----:B------:R-:W-:Y:S01]  /*1ad0*/  ULEA UR8, UR13, UR4, 0x3 ;  /* 0x000000040d087291 */ /* 0x000fe2000f8e18ff */
[----:B------:R-:W-:Y:S01]  /*1ae0*/  LOP3.LUT R15, R15, UR9, RZ, 0x3c, !PT ;  /* 0x000000090f0f7c12 */ /* 0x000fe2000f8e3cff */
[----:B------:R-:W-:Y:S02]  /*1af0*/  ULOP3.LUT UR33, UR33, 0xfefffff8, URZ, 0xc0, !UPT ;  /* 0xfefffff821217892 */ /* 0x000fe4000f8ec0ff */
[----:B------:R-:W-:Y:S01]  /*1b00*/  UIADD3.X UR29, UPT, UPT, URZ, UR25, URZ, UP1, !UPT ;  /* 0x00000019ff1d7290 */ /* 0x000fe20008ffe4ff */
[----:B-1----:R-:W-:Y:S01]  /*1b10*/  SHF.L.U32 R2, R15, 0x1f, RZ ;  /* 0x0000001f0f027819 */ /* 0x002fe200000006ff */
[----:B------:R-:W-:Y:S02]  /*1b20*/  UIADD3 UR32, UPT, UPT, UR32, 0x4400, URZ ;  /* 0x0000440020207890 */ /* 0x000fe4000fffe0ff */
[----:B------:R-:W-:Y:S01]  /*1b30*/  UIADD3.X UR27, UPT, UPT, URZ, UR25, URZ, UP0, !UPT ;  /* 0x00000019ff1b7290 */ /* 0x000fe200087fe4ff */
[----:B------:R4:W1:Y:S01]  /*1b40*/  SYNCS.PHASECHK.TRANS64.TRYWAIT P0, [UR8+0x20], R2 ;  /* 0x00002002ff0075a7 */ /* 0x0008620008001108 */
[----:B------:R-:W-:Y:S01]  /*1b50*/  ULEA UR8, UR17, UR4, 0xa ;  /* 0x0000000411087291 */ /* 0x000fe2000f8e50ff */
[----:B------:R-:W-:Y:S01]  /*1b60*/  UMOV UR18, 0x0 ;  /* 0x0000000000127882 */ /* 0x000fe20000000000 */
[----:B------:R-:W-:-:S02]  /*1b70*/  UMOV UR19, 0x10000000 ;  /* 0x1000000000137882 */ /* 0x000fc40000000000 */
[----:B------:R-:W-:Y:S01]  /*1b80*/  UIADD3 UR8, UPT, UPT, UR8, 0x8400, URZ ;  /* 0x0000840008087890 */ /* 0x000fe2000fffe0ff */
[----:B------:R2:W-:Y:S01]  /*1b90*/  UTMALDG.3D.2CTA [UR32], [UR28], desc[UR18] ;  /* 0x000012201c0075b4 */ /* 0x0005e20008211000 */
[----:B------:R-:W-:Y:S01]  /*1ba0*/  UMOV UR10, UR34 ;  /* 0x00000022000a7c82 */ /* 0x000fe20008000000 */
[----:B------:R-:W-:Y:S01]  /*1bb0*/  UMOV UR12, UR36 ;  /* 0x00000024000c7c82 */ /* 0x000fe20008000000 */
[----:B------:R-:W-:Y:S01]  /*1bc0*/  UMOV UR9, UR33 ;  /* 0x0000002100097c82 */ /* 0x000fe20008000000 */
[----:B------:R-:W-:Y:S01]  /*1bd0*/  UMOV UR23, UR5 ;  /* 0x0000000500177c82 */ /* 0x000fe20008000000 */
[----:B------:R-:W-:-:S03]  /*1be0*/  UMOV UR17, UR13 ;  /* 0x0000000d00117c82 */ /* 0x000fc60008000000 */
[----:B------:R4:W-:Y:S01]  /*1bf0*/  UTMALDG.3D.2CTA [UR8], [UR26], desc[UR18] ;  /* 0x000012081a0075b4 */ /* 0x0009e20008211000 */
[----:B--2---:R-:W-:Y:S01]  /*1c00*/  UIADD3 UR34, UPT, UPT, UR34, 0x20, URZ ;  /* 0x0000002022227890 */ /* 0x004fe2000fffe0ff */
[----:B------:R-:W-:Y:S11]  /*1c10*/  BRA.U UP2, `(.L_x_31) ;  /* 0xfffffffd024c7547 */ /* 0x000ff6000b83ffff */
.L_x_25:
[----:B----4-:R-:W-:Y:S01]  /*1c20*/  ULEA UR8, UR13, UR4, 0x3 ;  /* 0x000000040d087291 */ /* 0x010fe2000f8e18ff */
[----:B-1----:R-:W-:Y:S01]  /*1c30*/  SHF.L.U32 R2, R15, 0x1f, RZ ;  /* 0x0000001f0f027819 */ /* 0x002fe200000006ff */
[----:B------:R-:W-:Y:S01]  /*1c40*/  @!P1 SYNCS.ARRIVE.TRANS64.A1T0 RZ, [UR4+0x58], RZ ;  /* 0x000058ffffff99a7 */ /* 0x000fe20008100004 */
[----:B------:R-:W-:-:S06]  /*1c50*/  UISETP.GT.AND UP0, UPT, UR22, UR21, UPT ;  /* 0x000000151600728c */ /* 0x000fcc000bf04270 */
[----:B--2---:R1:W2:Y:S03]  /*1c60*/  SYNCS.PHASECHK.TRANS64.TRYWAIT P0, [UR8+0x20], R2 ;  /* 0x00002002ff0075a7 */ /* 0x0042a60008001108 */
[----:B------:R-:W-:Y:S05]  /*1c70*/  BRA.U !UP0, `(.L_x_32) ;  /* 0x0000000108c07547 */ /* 0x000fea000b800000 */
[----:B------:R-:W-:Y:S01]  /*1c80*/  UIADD3 UR26, UPT, UPT, UR14, UR23, URZ ;  /* 0x000000170e1a7290 */ /* 0x000fe2000fffe0ff */
[----:B------:R-:W-:-:S11]  /*1c90*/  UMOV UR27, UR13 ;  /* 0x0000000d001b7c82 */ /* 0x000fd60008000000 */
.L_x_38:
[----:B------:R-:W-:Y:S01]  /*1ca0*/  ULEA UR17, UR27, UR4, 0x3 ;  /* 0x000000041b117291 */ /* 0x000fe2000f8e18ff */
[----:B--2---:R-:W-:Y:S01]  /*1cb0*/  @P5 MOV R3, 0x2800 ;  /* 0x0000280000035802 */ /* 0x004fe20000000f00 */
[----:B-12---:R-:W-:Y:S10]  /*1cc0*/  @P0 BRA `(.L_x_33) ;  /* 0x00000000000c0947 */ /* 0x006ff40003800000 */
[----:B------:R-:W-:-:S04]  /*1cd0*/  SHF.L.U32 R5, R15, 0x1f, RZ ;  /* 0x0000001f0f057819 */ /* 0x000fc800000006ff */
[----:B------:R-:W2:Y:S02]  /*1ce0*/  SYNCS.PHASECHK.TRANS64.TRYWAIT P0, [UR17+0x20], R5 ;  /* 0x00002005ff0075a7 */ /* 0x000ea40008001111 */
[----:B--2---:R-:W-:Y:S05]  /*1cf0*/  @!P0 BRA `(.L_x_34) ;  /* 0x0000005000d48947 */ /* 0x004fea0003800000 */
.L_x_33:
[----:B------:R2:W-:Y:S01]  /*1d00*/  @P5 SYNCS.ARRIVE.TRANS64 RZ, [UR17], R3 ;  /* 0x00000003ffff59a7 */ /* 0x0005e20008000011 */
[----:B------:R-:W-:-:S04]  /*1d10*/  ULOP3.LUT UR8, UR7, 0x2, URZ, 0xfc, !UPT ;  /* 0x0000000207087892 */ /* 0x000fc8000f8efcff */
[----:B------:R-:W-:-:S09]  /*1d20*/  UISETP.NE.AND UP0, UPT, UR8, 0x2, UPT ;  /* 0x000000020800788c */ /* 0x000fd2000bf05270 */
[----:B------:R-:W-:Y:S05]  /*1d30*/  BRA.U UP0, `(.L_x_35) ;  /* 0x0000000100047547 */ /* 0x000fea000b800000 */
[----:B------:R-:W-:Y:S05]  /*1d40*/  BPT.TRAP 0x1 ;  /* 0x000000040000795c */ /* 0x000fea0000300000 */
.L_x_35:
[----:B------:R-:W-:Y:S04]  /*1d50*/  BSSY.RECONVERGENT B0, `(.L_x_36) ;  /* 0x0000003000007945 */ /* 0x000fe80003800200 */
[----:B------:R-:W-:Y:S05]  /*1d60*/  @!P4 BRA `(.L_x_37) ;  /* 0x000000000004c947 */ /* 0x000fea0003800000 */
[----:B------:R-:W-:Y:S05]  /*1d70*/  BPT.TRAP 0x1 ;  /* 0x000000040000795c */ /* 0x000fea0000300000 */
.L_x_37:
[----:B------:R-:W-:Y:S05]  /*1d80*/  BSYNC.RECONVERGENT B0 ;  /* 0x0000000000007941 */ /* 0x000fea0003800200 */
.L_x_36:
        /* <DEDUP_REMOVED lines=9> */
[----:B------:R-:W-:Y:S02]  /*1e20*/  USHF.L.U32 UR18, UR23, 0x5, URZ ;  /* 0x0000000517127899 */ /* 0x000fe400080006ff */
[----:B------:R-:W-:Y:S01]  /*1e30*/  ULOP3.LUT UR17, UR17, 0xfefffff8, URZ, 0xc0, !UPT ;  /* 0xfefffff811117892 */ /* 0x000fe2000f8ec0ff */
[----:B-1----:R-:W-:Y:S01]  /*1e40*/  SHF.L.U32 R2, R15, 0x1f, RZ ;  /* 0x0000001f0f027819 */ /* 0x002fe200000006ff */
[----:B------:R-:W-:Y:S02]  /*1e50*/  UIADD3 UR16, UPT, UPT, UR16, 0x4400, URZ ;  /* 0x0000440010107890 */ /* 0x000fe4000fffe0ff */
[----:B------:R-:W-:Y:S01]  /*1e60*/  UIADD3.X UR33, UPT, UPT, URZ, UR25, URZ, UP1, !UPT ;  /* 0x00000019ff217290 */ /* 0x000fe20008ffe4ff */
[----:B------:R4:W1:Y:S01]  /*1e70*/  SYNCS.PHASECHK.TRANS64.TRYWAIT P0, [UR8+0x20], R2 ;  /* 0x00002002ff0075a7 */ /* 0x0008620008001108 */
[----:B------:R-:W-:-:S02]  /*1e80*/  ULEA UR8, UR27, UR4, 0xa ;  /* 0x000000041b087291 */ /* 0x000fc4000f8e50ff */
[----:B------:R-:W-:Y:S02]  /*1e90*/  UIADD3.X UR31, UPT, UPT, URZ, UR25, URZ, UP0, !UPT ;  /* 0x00000019ff1f7290 */ /* 0x000fe400087fe4ff */
[----:B------:R-:W-:Y:S01]  /*1ea0*/  UIADD3 UR8, UPT, UPT, UR8, 0x8400, URZ ;  /* 0x0000840008087890 */ /* 0x000fe2000fffe0ff */
[----:B------:R-:W-:Y:S01]  /*1eb0*/  UMOV UR28, 0x0 ;  /* 0x00000000001c7882 */ /* 0x000fe20000000000 */
[----:B------:R-:W-:Y:S01]  /*1ec0*/  UMOV UR29, 0x10000000 ;  /* 0x10000000001d7882 */ /* 0x000fe20000000000 */
[----:B------:R-:W-:Y:S01]  /*1ed0*/  UMOV UR19, UR35 ;  /* 0x0000002300137c82 */ /* 0x000fe20008000000 */
[----:B------:R-:W-:Y:S01]  /*1ee0*/  UMOV UR20, UR36 ;  /* 0x0000002400147c82 */ /* 0x000fe20008000000 */
[----:B------:R-:W-:Y:S01]  /*1ef0*/  UMOV UR12, UR36 ;  /* 0x00000024000c7c82 */ /* 0x000fe20008000000 */
[----:B------:R-:W-:Y:S01]  /*1f00*/  UMOV UR9, UR17 ;  /* 0x0000001100097c82 */ /* 0x000fe20008000000 */
[----:B------:R-:W-:Y:S01]  /*1f10*/  UMOV UR10, UR18 ;  /* 0x00000012000a7c82 */ /* 0x000fe20008000000 */
[----:B------:R4:W-:Y:S01]  /*1f20*/  UTMALDG.3D.2CTA [UR16], [UR32], desc[UR28] ;  /* 0x00001c10200075b4 */ /* 0x0009e20008211000 */
[----:B------:R-:W-:Y:S01]  /*1f30*/  UIADD3 UR23, UPT, UPT, UR23, 0x1, URZ ;  /* 0x0000000117177890 */ /* 0x000fe2000fffe0ff */
[----:B------:R-:W-:-:S03]  /*1f40*/  UMOV UR27, UR13 ;  /* 0x0000000d001b7c82 */ /* 0x000fc60008000000 */
[----:B------:R-:W-:Y:S01]  /*1f50*/  UISETP.NE.AND UP0, UPT, UR23, UR26, UPT ;  /* 0x0000001a1700728c */ /* 0x000fe2000bf05270 */
[----:B------:R4:W-:Y:S08]  /*1f60*/  UTMALDG.3D.2CTA [UR8], [UR30], desc[UR28] ;  /* 0x00001c081e0075b4 */ /* 0x0009f00008211000 */
[----:B----4-:R-:W-:Y:S05]  /*1f70*/  BRA.U UP0, `(.L_x_38) ;  /* 0xfffffffd00487547 */ /* 0x010fea000b83ffff */
.L_x_32:
[C---:B-1----:R-:W-:Y:S01]  /*1f80*/  LEA R2, R14.reuse, UR4, 0x3 ;  /* 0x000000040e027c11 */ /* 0x042fe2000f8e18ff */
[----:B------:R-:W-:Y:S01]  /*1f90*/  NOP ;  /* 0x0000000000007918 */ /* 0x000fe20000000000 */
[----:B--2---:R-:W-:Y:S02]  /*1fa0*/  SHF.L.U32 R3, R13, 0x1f, RZ ;  /* 0x0000001f0d037819 */ /* 0x004fe400000006ff */
[----:B------:R-:W-:Y:S02]  /*1fb0*/  LEA R4, R14, UR4, 0x4 ;  /* 0x000000040e047c11 */ /* 0x000fe4000f8e20ff */
[----:B------:R-:W1:Y:S02]  /*1fc0*/  SYNCS.PHASECHK.TRANS64.TRYWAIT P0, [R2+URZ+0x60], R3 ;  /* 0x00006003020075a7 */ /* 0x000e6400080011ff */
[----:B-1----:R-:W-:Y:S05]  /*1fd0*/  @!P0 BRA `(.L_x_39) ;  /* 0x0000005000348947 */ /* 0x002fea0003800000 */
.L_x_116:
[----:B------:R-:W2:Y:S01]  /*1fe0*/  LDS.128 R4, [R4+0xf0] ;  /* 0x0000f00004047984 */ /* 0x000ea20000000c00 */
[----:B------:R-:W-:Y:S01]  /*1ff0*/  ISETP.GE.AND P0, PT, R72, 0x1, PT ;  /* 0x000000014800780c */ /* 0x000fe20003f06270 */
[----:B-1----:R-:W-:Y:S01]  /*2000*/  VIADD R2, R2, 0x70 ;  /* 0x0000007002027836 */ /* 0x002fe20000000000 */
[----:B------:R-:W-:Y:S01]  /*2010*/  @!PT LDS RZ, [RZ] ;  /* 0x00000000fffff984 */ /* 0x000fe20000000800 */
[----:B------:R-:W-:Y:S01]  /*2020*/  @!PT LDS RZ, [RZ] ;  /* 0x00000000fffff984 */ /* 0x000fe20000000800 */
[----:B------:R-:W-:Y:S01]  /*2030*/  @!PT LDS RZ, [RZ] ;  /* 0x00000000fffff984 */ /* 0x000fe20000000800 */
[----:B------:R-:W-:Y:S01]  /*2040*/  @!PT LDS RZ, [RZ] ;  /* 0x00000000fffff984 */ /* 0x000fe20000000800 */
[----:B------:R1:W-:Y:S06]  /*2050*/  MEMBAR.ALL.CTA ;  /* 0x0000000000007992 */ /* 0x0003ec0000008000 */
[----:B-1----:R-:W1:Y:S01]  /*2060*/  FENCE.VIEW.ASYNC.S ;  /* 0x00000000000073c6 */ /* 0x002e620000000000 */
[----:B------:R-:W-:-:S04]  /*2070*/  PRMT R2, RZ, 0x654, R2 ;  /* 0x00000654ff027816 */ /* 0x000fc80000000002 */
[----:B-1----:R1:W-:Y:S01]  /*2080*/  SYNCS.ARRIVE.TRANS64.RED.A1T0 RZ, [R2+URZ], RZ ;  /* 0x000000ff02ff79a7 */ /* 0x0023e200081004ff */
[----:B--2---:R-:W-:-:S13]  /*2090*/  LOP3.LUT P2, RZ, R6, 0x1, RZ, 0xc0, !PT ;  /* 0x0000000106ff7812 */ /* 0x004fda000784c0ff */
[----:B------:R-:W-:Y:S01]  /*20a0*/  @P2 SHF.R.U32.HI R3, RZ, 0x10, R5 ;  /* 0x00000010ff032819 */ /* 0x000fe20000011605 */
[----:B------:R-:W-:Y:S01]  /*20b0*/  VOTEU.ANY UP0, P2 ;  /* 0x0000000000ff7886 */ /* 0x000fe20001000100 */
[----:B------:R-:W-:Y:S02]  /*20c0*/  @P2 MOV R11, R4 ;  /* 0x00000004000b2202 */ /* 0x000fe40000000f00 */
[----:B------:R-:W-:Y:S02]  /*20d0*/  @P2 R2UR.BROADCAST UR8, R3 ;  /* 0x00000000030822ca */ /* 0x000fe400008e0000 */
[----:B------:R-:W-:-:S11]  /*20e0*/  @P2 LOP3.LUT R8, R5, 0xffff, RZ, 0xc0, !PT ;  /* 0x0000ffff05082812 */ /* 0x000fd600078ec0ff */
[----:B------:R-:W-:Y:S01]  /*20f0*/  @UP0 UMOV UR36, UR8 ;  /* 0x0000000800240c82 */ /* 0x000fe20008000000 */
[----:B-1----:R-:W-:Y:S05]  /*2100*/  @!P0 BRA `(.L_x_40) ;  /* 0x0000000000b88947 */ /* 0x002fea0003800000 */
[----:B------:R-:W3:Y:S01]  /*2110*/  LDC.64 R4, c[0x0][0xb18] ;  /* 0x0002c600ff047b82 */ /* 0x000ee20000000a00 */
[----:B------:R-:W-:-:S07]  /*2120*/  ISETP.NE.AND P3, PT, R72, 0x1, PT ;  /* 0x000000014800780c */ /* 0x000fce0003f65270 */
[----:B------:R-:W1:Y:S08]  /*2130*/  LDC.64 R6, c[0x0][0xb10] ;  /* 0x0002c400ff067b82 */ /* 0x000e700000000a00 */
[----:B------:R-:W2:Y:S08]  /*2140*/  LDC R18, c[0x0][0xb20] ;  /* 0x0002c800ff127b82 */ /* 0x000eb00000000800 */
[----:B------:R-:W4:Y:S01]  /*2150*/  LDC R20, c[0x0][0xb0c] ;  /* 0x0002c300ff147b82 */ /* 0x000f220000000800 */
[----:B---3--:R-:W-:Y:S01]  /*2160*/  IMAD.HI.U32 R19, R0, R5, RZ ;  /* 0x0000000500137227 */ /* 0x008fe200078e00ff */
[----:B------:R-:W-:-:S03]  /*2170*/  ISETP.NE.AND P0, PT, R4, 0x1, PT ;  /* 0x000000010400780c */ /* 0x000fc60003f05270 */
[----:B------:R-:W-:-:S03]  /*2180*/  IMAD.HI.U32 R5, R8, R5, RZ ;  /* 0x0000000508057227 */ /* 0x000fc600078e00ff */
[----:B------:R-:W3:Y:S01]  /*2190*/  LDC.64 R2, c[0x0][0xb28] ;  /* 0x0002ca00ff027b82 */ /* 0x000ee20000000a00 */
[----:B-1----:R-:W-:-:S04]  /*21a0*/  IMAD.HI.U32 R22, R9, R6, RZ ;  /* 0x0000000609167227 */ /* 0x002fc800078e00ff */
[----:B------:R-:W-:Y:S01]  /*21b0*/  IMAD.HI.U32 R24, R11, R6, RZ ;  /* 0x000000060b187227 */ /* 0x000fe200078e00ff */
[----:B------:R-:W-:Y:S02]  /*21c0*/  SHF.R.U32.HI R22, RZ, R7, R22 ;  /* 0x00000007ff167219 */ /* 0x000fe40000011616 */
[-C--:B--2---:R-:W-:Y:S02]  /*21d0*/  SHF.R.U32.HI R19, RZ, R18.reuse, R19 ;  /* 0x00000012ff137219 */ /* 0x084fe40000011613 */
[----:B------:R-:W-:Y:S02]  /*21e0*/  SHF.R.U32.HI R5, RZ, R18, R5 ;  /* 0x00000012ff057219 */ /* 0x000fe40000011605 */
[----:B------:R-:W-:Y:S02]  /*21f0*/  SEL R19, R0, R19, !P0 ;  /* 0x0000001300137207 */ /* 0x000fe40004000000 */
[----:B------:R-:W-:Y:S02]  /*2200*/  SHF.R.U32.HI R24, RZ, R7, R24 ;  /* 0x00000007ff187219 */ /* 0x000fe40000011618 */
[----:B----4-:R-:W-:-:S02]  /*2210*/  ISETP.NE.AND P1, PT, R20, 0x1, PT ;  /* 0x000000011400780c */ /* 0x010fc40003f25270 */
[----:B------:R-:W-:Y:S02]  /*2220*/  SEL R5, R8, R5, !P0 ;  /* 0x0000000508057207 */ /* 0x000fe40004000000 */
[----:B------:R-:W-:Y:S02]  /*2230*/  SEL R21, R9, R22, !P1 ;  /* 0x0000001609157207 */ /* 0x000fe40004800000 */
[----:B------:R-:W-:Y:S01]  /*2240*/  SEL R7, R11, R24, !P1 ;  /* 0x000000180b077207 */ /* 0x000fe20004800000 */
[----:B---3--:R-:W-:-:S04]  /*2250*/  IMAD.HI.U32 R22, R19, R2, RZ ;  /* 0x0000000213167227 */ /* 0x008fc800078e00ff */
[----:B------:R-:W-:Y:S01]  /*2260*/  IMAD.HI.U32 R6, R21, R2, RZ ;  /* 0x0000000215067227 */ /* 0x000fe200078e00ff */
[----:B------:R-:W-:-:S04]  /*2270*/  @P3 SHF.R.U32.HI R19, RZ, R3, R22 ;  /* 0x00000003ff133219 */ /* 0x000fc80000011616 */
[----:B------:R-:W-:Y:S01]  /*2280*/  @P3 SHF.R.U32.HI R21, RZ, R3, R6 ;  /* 0x00000003ff153219 */ /* 0x000fe20000011606 */
[----:B------:R-:W-:-:S04]  /*2290*/  IMAD R19, R72, R19, RZ ;  /* 0x0000001348137224 */ /* 0x000fc800078e02ff */
[----:B------:R-:W-:Y:S01]  /*22a0*/  IMAD R6, R72, R21, RZ ;  /* 0x0000001548067224 */ /* 0x000fe200078e02ff */
[C---:B------:R-:W-:Y:S02]  /*22b0*/  ISETP.GE.AND P0, PT, R5.reuse, R19, PT ;  /* 0x000000130500720c */ /* 0x040fe40003f06270 */
[----:B------:R-:W-:Y:S02]  /*22c0*/  IADD3 R19, PT, PT, -R5, RZ, RZ ;  /* 0x000000ff05137210 */ /* 0x000fe40007ffe1ff */
[----:B------:R-:W-:Y:S01]  /*22d0*/  ISETP.GE.OR P0, PT, R7, R6, P0 ;  /* 0x000000060700720c */ /* 0x000fe20000706670 */
[----:B------:R-:W-:-:S04]  /*22e0*/  IMAD.HI.U32 R6, R5, R2, RZ ;  /* 0x0000000205067227 */ /* 0x000fc800078e00ff */
[----:B------:R-:W-:Y:S01]  /*22f0*/  IMAD R8, R4, R19, R8 ;  /* 0x0000001304087224 */ /* 0x000fe200078e0208 */
[----:B------:R-:W-:-:S04]  /*2300*/  SHF.R.U32.HI R6, RZ, R3, R6 ;  /* 0x00000003ff067219 */ /* 0x000fc80000011606 */
[----:B------:R-:W-:-:S03]  /*2310*/  SEL R6, R5, R6, !P3 ;  /* 0x0000000605067207 */ /* 0x000fc60005800000 */
[----:B------:R-:W-:-:S04]  /*2320*/  @!P0 IMAD.HI.U32 R18, R7, R2, RZ ;  /* 0x0000000207128227 */ /* 0x000fc800078e00ff */
[----:B------:R-:W-:Y:S01]  /*2330*/  IMAD.MOV R2, RZ, RZ, -R6 ;  /* 0x000000ffff027224 */ /* 0x000fe200078e0a06 */
[----:B------:R-:W-:-:S03]  /*2340*/  @!P0 SHF.R.U32.HI R18, RZ, R3, R18 ;  /* 0x00000003ff128219 */ /* 0x000fc60000011612 */
[----:B------:R-:W-:Y:S01]  /*2350*/  IMAD R2, R72, R2, R5 ;  /* 0x0000000248027224 */ /* 0x000fe200078e0205 */
        /* <DEDUP_REMOVED lines=9> */
.L_x_40:
[----:B------:R-:W1:Y:S02]  /*23f0*/  LDCU UR8, c[0x0][0xb30] ;  /* 0x00016600ff0877ac */ /* 0x000e640008000800 */
[----:B-1----:R-:W-:-:S09]  /*2400*/  UISETP.NE.AND UP0, UPT, UR8, 0x1, UPT ;  /* 0x000000010800788c */ /* 0x002fd2000bf05270 */
[----:B------:R-:W-:Y:S05]  /*2410*/  BRA.U UP0, `(.L_x_41) ;  /* 0x0000000100407547 */ /* 0x000fea000b800000 */
[----:B------:R-:W1:Y:S08]  /*2420*/  LDC.64 R4, c[0x0][0xb10] ;  /* 0x0002c400ff047b82 */ /* 0x000e700000000a00 */
[----:B------:R-:W2:Y:S08]  /*2430*/  LDC.64 R2, c[0x0][0xb18] ;  /* 0x0002c600ff027b82 */ /* 0x000eb00000000a00 */
[----:B------:R-:W4:Y:S08]  /*2440*/  LDC R6, c[0x0][0xb20] ;  /* 0x0002c800ff067b82 */ /* 0x000f300000000800 */
[----:B------:R-:W3:Y:S01]  /*2450*/  LDC R18, c[0x0][0xb0c] ;  /* 0x0002c300ff127b82 */ /* 0x000ee20000000800 */
[----:B-1----:R-:W-:-:S05]  /*2460*/  IMAD.HI.U32 R4, R11, R4, RZ ;  /* 0x000000040b047227 */ /* 0x002fca00078e00ff */
[----:B------:R-:W-:Y:S01]  /*2470*/  SHF.R.U32.HI R4, RZ, R5, R4 ;  /* 0x00000005ff047219 */ /* 0x000fe20000011604 */
[----:B--2---:R-:W-:Y:S01]  /*2480*/  IMAD.HI.U32 R3, R8, R3, RZ ;  /* 0x0000000308037227 */ /* 0x004fe200078e00ff */
[----:B------:R-:W-:-:S04]  /*2490*/  ISETP.NE.AND P0, PT, R2, 0x1, PT ;  /* 0x000000010200780c */ /* 0x000fc80003f05270 */
[----:B----4-:R-:W-:-:S04]  /*24a0*/  SHF.R.U32.HI R3, RZ, R6, R3 ;  /* 0x00000006ff037219 */ /* 0x010fc80000011603 */
[----:B------:R-:W-:Y:S02]  /*24b0*/  SEL R3, R8, R3, !P0 ;  /* 0x0000000308037207 */ /* 0x000fe40004000000 */
[----:B---3--:R-:W-:-:S04]  /*24c0*/  ISETP.NE.AND P1, PT, R18, 0x1, PT ;  /* 0x000000011200780c */ /* 0x008fc80003f25270 */
[----:B------:R-:W-:-:S05]  /*24d0*/  SEL R4, R11, R4, !P1 ;  /* 0x000000040b047207 */ /* 0x000fca0004800000 */
[----:B------:R-:W-:Y:S02]  /*24e0*/  IMAD.IADD R5, R3, 0x1, -R4 ;  /* 0x0000000103057824 */ /* 0x000fe400078e0a04 */
[----:B------:R-:W-:Y:S02]  /*24f0*/  IMAD.IADD R3, R4, 0x1, -R3 ;  /* 0x0000000104037824 */ /* 0x000fe400078e0a03 */
[----:B------:R-:W-:Y:S02]  /*2500*/  IMAD R11, R5, R18, R11 ;  /* 0x00000012050b7224 */ /* 0x000fe400078e020b */
[----:B------:R-:W-:-:S07]  /*2510*/  IMAD R8, R3, R2, R8 ;  /* 0x0000000203087224 */ /* 0x000fce00078e0208 */
.L_x_41:
[----:B------:R-:W-:Y:S01]  /*2520*/  VIADD R14, R14, 0x1 ;  /* 0x000000010e0e7836 */ /* 0x000fe20000000000 */
[----:B------:R-:W-:Y:S01]  /*2530*/  PLOP3.LUT P1, PT, PT, PT, PT, 0x80, 0x8 ;  /* 0x000000000008781c */ /* 0x000fe20003f2f070 */
[----:B------:R-:W-:Y:S02]  /*2540*/  IMAD.IADD R155, R11, 0x1, R154 ;  /* 0x000000010b9b7824 */ /* 0x000fe400078e029a */
[----:B------:R-:W-:Y:S01]  /*2550*/  IMAD.IADD R164, R8, 0x1, R143 ;  /* 0x0000000108a47824 */ /* 0x000fe200078e028f */
[----:B------:R-:W-:-:S04]  /*2560*/  ISETP.NE.AND P0, PT, R14, 0x2, PT ;  /* 0x000000020e00780c */ /* 0x000fc80003f05270 */
[----:B------:R-:W-:Y:S02]  /*2570*/  SEL R2, RZ, 0x1, P0 ;  /* 0x00000001ff027807 */ /* 0x000fe40000000000 */
[----:B------:R-:W-:Y:S02]  /*2580*/  SEL R14, R14, RZ, P0 ;  /* 0x000000ff0e0e7207 */ /* 0x000fe40000000000 */
[----:B------:R-:W-:Y:S01]  /*2590*/  LOP3.LUT R13, R13, R2, RZ, 0x3c, !PT ;  /* 0x000000020d0d7212 */ /* 0x000fe200078e3cff */
[----:B------:R-:W-:Y:S06]  /*25a0*/  @P2 BRA `(.L_x_42) ;  /* 0xfffffff000582947 */ /* 0x000fec000383ffff */
[----:B------:R-:W-:Y:S01]  /*25b0*/  UIADD3 UR4, UPT, UPT, UR4, 0x20, URZ ;  /* 0x0000002004047890 */ /* 0x000fe2000fffe0ff */
[----:B------:R-:W-:-:S03]  /*25c0*/  SHF.L.U32 R3, R15, 0x1f, RZ ;  /* 0x0000001f0f037819 */ /* 0x000fc600000006ff */
[----:B------:R-:W-:-:S09]  /*25d0*/  ULEA UR5, UR13, UR4, 0x3 ;  /* 0x000000040d057291 */ /* 0x000fd2000f8e18ff */
[----:B------:R-:W1:Y:S02]  /*25e0*/  SYNCS.PHASECHK.TRANS64.TRYWAIT P0, [UR5], R3 ;  /* 0x00000003ff0075a7 */ /* 0x000e640008001105 */
[----:B-1----:R-:W-:Y:S05]  /*25f0*/  @!P0 BRA `(.L_x_43) ;  /* 0x0000004800c08947 */ /* 0x002fea0003800000 */
.L_x_118:
[----:B------:R-:W-:-:S04]  /*2600*/  UIADD3 UR6, UPT, UPT, UR13, 0x1, URZ ;  /* 0x000000010d067890 */ /* 0x000fc8000fffe0ff */
[----:B------:R-:W-:-:S04]  /*2610*/  UISETP.NE.AND UP0, UPT, UR6, 0x4, UPT ;  /* 0x000000040600788c */ /* 0x000fc8000bf05270 */
[----:B------:R-:W-:Y:S02]  /*2620*/  USEL UR7, URZ, 0x1, UP0 ;  /* 0x00000001ff077887 */ /* 0x000fe40008000000 */
[----:B------:R-:W-:-:S04]  /*2630*/  USEL UR6, UR6, URZ, UP0 ;  /* 0x000000ff06067287 */ /* 0x000fc80008000000 */
[----:B------:R-:W-:Y:S01]  /*2640*/  ULEA UR5, UR6, UR4, 0x3 ;  /* 0x0000000406057291 */ /* 0x000fe2000f8e18ff */
[----:B------:R-:W-:-:S04]  /*2650*/  LOP3.LUT R2, R15, UR7, RZ, 0x3c, !PT ;  /* 0x000000070f027c12 */ /* 0x000fc8000f8e3cff */
[----:B-1----:R-:W-:-:S04]  /*2660*/  SHF.L.U32 R3, R2, 0x1f, RZ ;  /* 0x0000001f02037819 */ /* 0x002fc800000006ff */
[----:B------:R-:W1:Y:S02]  /*2670*/  SYNCS.PHASECHK.TRANS64.TRYWAIT P0, [UR5], R3 ;  /* 0x00000003ff0075a7 */ /* 0x000e640008001105 */
[----:B-1----:R-:W-:Y:S05]  /*2680*/  @!P0 BRA `(.L_x_44) ;  /* 0x0000004800b48947 */ /* 0x002fea0003800000 */
.L_x_120:
        /* <DEDUP_REMOVED lines=9> */
.L_x_122:
[----:B------:R-:W-:-:S04]  /*2720*/  UIADD3 UR6, UPT, UPT, UR6, 0x1, URZ ;  /* 0x0000000106067890 */ /* 0x000fc8000fffe0ff */
[----:B------:R-:W-:-:S04]  /*2730*/  UISETP.NE.AND UP0, UPT, UR6, 0x4, UPT ;  /* 0x000000040600788c */ /* 0x000fc8000bf05270 */
[----:B------:R-:W-:Y:S02]  /*2740*/  USEL UR5, URZ, 0x1, UP0 ;  /* 0x00000001ff057887 */ /* 0x000fe40008000000 */
[----:B------:R-:W-:-:S04]  /*2750*/  USEL UR6, UR6, URZ, UP0 ;  /* 0x000000ff06067287 */ /* 0x000fc80008000000 */
[----:B------:R-:W-:Y:S01]  /*2760*/  ULEA UR6, UR6, UR4, 0x3 ;  /* 0x0000000406067291 */ /* 0x000fe2000f8e18ff */
[----:B-1----:R-:W-:-:S04]  /*2770*/  LOP3.LUT R3, R2, UR5, RZ, 0x3c, !PT ;  /* 0x0000000502037c12 */ /* 0x002fc8000f8e3cff */
[----:B------:R-:W-:Y:S01]  /*2780*/  SHF.L.U32 R3, R3, 0x1f, RZ ;  /* 0x0000001f03037819 */ /* 0x000fe200000006ff */
[----:B---3--:R-:W-:-:S07]  /*2790*/  IMAD.U32 R0, RZ, RZ, UR6 ;  /* 0x00000006ff007e24 */ /* 0x008fce000f8e00ff */
.L_x_46:
[----:B-1----:R1:W2:Y:S02]  /*27a0*/  SYNCS.PHASECHK.TRANS64.TRYWAIT P0, [R0+URZ], R3 ;  /* 0x00000003000075a7 */ /* 0x0022a400080011ff */
[----:B--2---:R-:W-:Y:S05]  /*27b0*/  @!P0 NANOSLEEP.SYNCS 0x989680 ;  /* 0x009896800000895d */ /* 0x004fea0003900000 */
[----:B------:R-:W2:Y:S02]  /*27c0*/  @!P0 SYNCS.PHASECHK.TRANS64 P0, [R0+URZ], R3 ;  /* 0x00000003000085a7 */ /* 0x000ea400080010ff */
[----:B--2---:R-:W-:Y:S05]  /*27d0*/  @P0 EXIT ;  /* 0x000000000000094d */ /* 0x004fea0003800000 */
[----:B------:R-:W-:Y:S05]  /*27e0*/  BRA `(.L_x_46) ;  /* 0xfffffffc00ec7947 */ /* 0x000fea000383ffff */
.L_x_22:
[----:B------:R-:W-:-:S04]  /*27f0*/  UISETP.NE.AND UP1, UPT, UR37, URZ, UPT ;  /* 0x000000ff2500728c */ /* 0x000fc8000bf25270 */
[----:B------:R-:W-:-:S09]  /*2800*/  UISETP.NE.OR UP1, UPT, UR10, 0x1, UP1 ;  /* 0x000000010a00788c */ /* 0x000fd20008f25670 */
[----:B------:R-:W-:Y:S05]  /*2810*/  BRA.U UP1, `(.L_x_47) ;  /* 0x00000005014c7547 */ /* 0x000fea000b800000 */
[----:B------:R-:W-:Y:S01]  /*2820*/  HFMA2 R11, -RZ, RZ, 0, 0 ;  /* 0x00000000ff0b7431 */ /* 0x000fe200000001ff */
[----:B------:R-:W-:Y:S01]  /*2830*/  ISETP.GE.U32.AND P2, PT, R10, 0x2, PT ;  /* 0x000000020a00780c */ /* 0x000fe20003f46070 */
[----:B------:R-:W-:Y:S01]  /*2840*/  IMAD.MOV.U32 R12, RZ, RZ, 0x1 ;  /* 0x00000001ff0c7424 */ /* 0x000fe200078e00ff */
[----:B------:R-:W-:Y:S01]  /*2850*/  CS2R R8, SRZ ;  /* 0x0000000000087805 */ /* 0x000fe2000001ff00 */
[----:B------:R-:W-:Y:S01]  /*2860*/  IMAD.MOV.U32 R3, RZ, RZ, RZ ;  /* 0x000000ffff037224 */ /* 0x000fe200078e00ff */
[----:B------:R-:W-:Y:S01]  /*2870*/  UMOV UR4, 0x400 ;  /* 0x0000040000047882 */ /* 0x000fe20000000000 */
[----:B------:R-:W-:Y:S01]  /*2880*/  UMOV UR6, URZ ;  /* 0x000000ff00067c82 */ /* 0x000fe20008000000 */
[----:B------:R-:W-:-:S12]  /*2890*/  ULEA UR37, UR37, UR4, 0x18 ;  /* 0x0000000425257291 */ /* 0x000fd8000f8ec0ff */
.L_x_51:
[----:B------:R-:W-:Y:S02]  /*28a0*/  LEA R0, R3, UR37, 0x3 ;  /* 0x0000002503007c11 */ /* 0x000fe4000f8e18ff */
[----:B------:R-:W-:-:S03]  /*28b0*/  SHF.L.U32 R5, R8, 0x1f, RZ ;  /* 0x0000001f08057819 */ /* 0x000fc600000006ff */
[----:B------:R-:W-:Y:S01]  /*28c0*/  VIADD R4, R0, 0xd0 ;  /* 0x000000d000047836 */ /* 0x000fe20000000000 */
[----:B------:R-:W1:Y:S02]  /*28d0*/  SYNCS.PHASECHK.TRANS64.TRYWAIT P0, [R0+URZ+0xc0], R5 ;  /* 0x0000c005000075a7 */ /* 0x000e6400080011ff */
[----:B-1----:R-:W-:Y:S05]  /*28e0*/  @!P0 BRA `(.L_x_48) ;  /* 0x00000048004c8947 */ /* 0x002fea0003800000 */
.L_x_123:
[----:B------:R-:W-:Y:S01]  /*28f0*/  ULEA UR5, UR6, UR37, 0x3 ;  /* 0x0000002506057291 */ /* 0x000fe2000f8e18ff */
[----:B------:R-:W-:Y:S01]  /*2900*/  PRMT R4, RZ, 0x654, R4 ;  /* 0x00000654ff047816 */ /* 0x000fe20000000004 */
[----:B-1----:R-:W-:Y:S01]  /*2910*/  @!P2 IMAD.MOV.U32 R5, RZ, RZ, 0x10 ;  /* 0x00000010ff05a424 */ /* 0x002fe200078e00ff */
[----:B------:R-:W-:Y:S01]  /*2920*/  SHF.L.U32 R7, R12, 0x1f, RZ ;  /* 0x0000001f0c077819 */ /* 0x000fe200000006ff */
[----:B------:R-:W-:Y:S01]  /*2930*/  UIADD3 UR4, UPT, UPT, UR5, 0x60, URZ ;  /* 0x0000006005047890 */ /* 0x000fe2000fffe0ff */
[----:B------:R1:W-:Y:S05]  /*2940*/  SYNCS.ARRIVE.TRANS64.RED.A1T0 RZ, [R4+URZ], RZ ;  /* 0x000000ff04ff79a7 */ /* 0x0003ea00081004ff */
[----:B------:R-:W-:Y:S01]  /*2950*/  IMAD.U32 R13, RZ, RZ, UR4 ;  /* 0x00000004ff0d7e24 */ /* 0x000fe2000f8e00ff */
[----:B------:R-:W2:Y:S04]  /*2960*/  SYNCS.PHASECHK.TRANS64.TRYWAIT P0, [UR5+0x70], R7 ;  /* 0x00007007ff0075a7 */ /* 0x000ea80008001105 */
[----:B------:R-:W-:Y:S01]  /*2970*/  PRMT R13, R10, 0x654, R13 ;  /* 0x000006540a0d7816 */ /* 0x000fe2000000000d */
[----:B-12---:R-:W-:Y:S06]  /*2980*/  @!P0 BRA `(.L_x_49) ;  /* 0x0000004800388947 */ /* 0x006fec0003800000 */
.L_x_125:
[----:B------:R-:W-:Y:S01]  /*2990*/  ULEA UR4, UR6, UR37, 0x4 ;  /* 0x0000002506047291 */ /* 0x000fe2000f8e20ff */
[----:B------:R-:W-:Y:S01]  /*29a0*/  SEL R2, R13, R2, !P2 ;  /* 0x000000020d027207 */ /* 0x000fe20005000000 */
[----:B------:R-:W-:Y:S01]  /*29b0*/  UIADD3 UR5, UPT, UPT, UR5, 0x60, URZ ;  /* 0x0000006005057890 */ /* 0x000fe2000fffe0ff */
[----:B-1----:R-:W-:Y:S01]  /*29c0*/  LEA R0, R11, UR37, 0x3 ;  /* 0x000000250b007c11 */ /* 0x002fe2000f8e18ff */
[----:B------:R-:W-:Y:S01]  /*29d0*/  UIADD3 UR4, UPT, UPT, UR4, 0xf0, URZ ;  /* 0x000000f004047890 */ /* 0x000fe2000fffe0ff */
[----:B------:R1:W-:Y:S01]  /*29e0*/  @!P2 SYNCS.ARRIVE.TRANS64.RED RZ, [R2+URZ], R5 ;  /* 0x0000000502ffa9a7 */ /* 0x0003e200080004ff */
[----:B------:R-:W-:Y:S01]  /*29f0*/  UIADD3 UR6, UPT, UPT, UR6, 0x1, URZ ;  /* 0x0000000106067890 */ /* 0x000fe2000fffe0ff */
[----:B------:R-:W-:-:S03]  /*2a00*/  VIADD R3, R3, 0x1 ;  /* 0x0000000103037836 */ /* 0x000fc60000000000 */
[----:B------:R-:W-:Y:S02]  /*2a10*/  UISETP.NE.AND UP0, UPT, UR6, 0x2, UPT ;  /* 0x000000020600788c */ /* 0x000fe4000bf05270 */
[----:B------:R-:W-:Y:S01]  /*2a20*/  ISETP.NE.AND P0, PT, R3, 0x2, PT ;  /* 0x000000020300780c */ /* 0x000fe20003f05270 */
[----:B------:R-:W-:Y:S06]  /*2a30*/  UGETNEXTWORKID.BROADCAST [UR4], [UR5] ;  /* 0x00000000040073ca */ /* 0x000fec0008000100 */
[----:B------:R-:W-:Y:S02]  /*2a40*/  USEL UR4, URZ, 0x1, UP0 ;  /* 0x00000001ff047887 */ /* 0x000fe40008000000 */
[----:B------:R-:W-:-:S04]  /*2a50*/  USEL UR6, UR6, URZ, UP0 ;  /* 0x000000ff06067287 */ /* 0x000fc80008000000 */
[----:B------:R-:W-:Y:S02]  /*2a60*/  LOP3.LUT R12, R12, UR4, RZ, 0x3c, !PT ;  /* 0x000000040c0c7c12 */ /* 0x000fe4000f8e3cff */
[----:B-1----:R-:W-:-:S04]  /*2a70*/  SHF.L.U32 R5, R9, 0x1f, RZ ;  /* 0x0000001f09057819 */ /* 0x002fc800000006ff */
[----:B------:R-:W1:Y:S02]  /*2a80*/  SYNCS.PHASECHK.TRANS64.TRYWAIT P1, [R0+URZ+0x60], R5 ;  /* 0x00006005000075a7 */ /* 0x000e6400080211ff */
[----:B-1----:R-:W-:Y:S05]  /*2a90*/  @!P1 BRA `(.L_x_50) ;  /* 0x00000048000c9947 */ /* 0x002fea0003800000 */
.L_x_126:
[----:B------:R-:W-:Y:S01]  /*2aa0*/  LEA R4, R11, UR37, 0x4 ;  /* 0x000000250b047c11 */ /* 0x000fe2000f8e20ff */
[----:B-1----:R-:W-:Y:S01]  /*2ab0*/  VIADD R0, R0, 0x70 ;  /* 0x0000007000007836 */ /* 0x002fe20000000000 */
[----:B------:R-:W-:Y:S01]  /*2ac0*/  SEL R3, R3, RZ, P0 ;  /* 0x000000ff03037207 */ /* 0x000fe20000000000 */
[----:B------:R-:W-:-:S03]  /*2ad0*/  VIADD R11, R11, 0x1 ;  /* 0x000000010b0b7836 */ /* 0x000fc60000000000 */
[----:B------:R-:W1:Y:S01]  /*2ae0*/  LDS.128 R4, [R4+0xf0] ;  /* 0x0000f00004047984 */ /* 0x000e620000000c00 */
[----:B------:R-:W-:Y:S02]  /*2af0*/  PRMT R0, RZ, 0x654, R0 ;  /* 0x00000654ff007816 */ /* 0x000fe40000000000 */
[C---:B------:R-:W-:Y:S01]  /*2b00*/  ISETP.NE.AND P1, PT, R11.reuse, 0x2, PT ;  /* 0x000000020b00780c */ /* 0x040fe20003f25270 */
[----:B------:R-:W-:Y:S01]  /*2b10*/  @!PT LDS RZ, [RZ] ;  /* 0x00000000fffff984 */ /* 0x000fe20000000800 */
[----:B------:R-:W-:Y:S01]  /*2b20*/  @!PT LDS RZ, [RZ] ;  /* 0x00000000fffff984 */ /* 0x000fe20000000800 */
[----:B------:R-:W-:Y:S01]  /*2b30*/  @!PT LDS RZ, [RZ] ;  /* 0x00000000fffff984 */ /* 0x000fe20000000800 */
[----:B------:R-:W-:Y:S01]  /*2b40*/  @!PT LDS RZ, [RZ] ;  /* 0x00000000fffff984 */ /* 0x000fe20000000800 */
[----:B------:R2:W-:Y:S06]  /*2b50*/  MEMBAR.ALL.CTA ;  /* 0x0000000000007992 */ /* 0x0005ec0000008000 */
[----:B--2---:R-:W2:Y:S01]  /*2b60*/  FENCE.VIEW.ASYNC.S ;  /* 0x00000000000073c6 */ /* 0x004ea20000000000 */
[----:B------:R-:W-:Y:S01]  /*2b70*/  SEL R11, R11, RZ, P1 ;  /* 0x000000ff0b0b7207 */ /* 0x000fe20000800000 */
[----:B--2---:R2:W-:Y:S01]  /*2b80*/  SYNCS.ARRIVE.TRANS64.RED.A1T0 RZ, [R0+URZ], RZ ;  /* 0x000000ff00ff79a7 */ /* 0x0045e200081004ff */
[----:B-1----:R-:W-:-:S02]  /*2b90*/  LOP3.LUT P3, RZ, R6, 0x1, RZ, 0xc0, !PT ;  /* 0x0000000106ff7812 */ /* 0x002fc4000786c0ff */
[----:B------:R-:W-:-:S04]  /*2ba0*/  SEL R5, RZ, 0x1, P0 ;  /* 0x00000001ff057807 */ /* 0x000fc80000000000 */
[----:B------:R-:W-:Y:S02]  /*2bb0*/  LOP3.LUT R8, R8, R5, RZ, 0x3c, !PT ;  /* 0x0000000508087212 */ /* 0x000fe400078e3cff */
[----:B--2---:R-:W-:-:S04]  /*2bc0*/  SEL R0, RZ, 0x1, P1 ;  /* 0x00000001ff007807 */ /* 0x004fc80000800000 */
[----:B------:R-:W-:Y:S01]  /*2bd0*/  LOP3.LUT R9, R9, R0, RZ, 0x3c, !PT ;  /* 0x0000000009097212 */ /* 0x000fe200078e3cff */
[----:B------:R-:W-:Y:S06]  /*2be0*/  @P3 BRA `(.L_x_51) ;  /* 0xfffffffc002c3947 */ /* 0x000fec000383ffff */
[----:B------:R-:W-:Y:S01]  /*2bf0*/  ULEA UR5, UR6, UR37, 0x3 ;  /* 0x0000002506057291 */ /* 0x000fe2000f8e18ff */
[----:B------:R-:W-:-:S08]  /*2c00*/  SHF.L.U32 R3, R12, 0x1f, RZ ;  /* 0x0000001f0c037819 */ /* 0x000fd000000006ff */
[----:B------:R-:W1:Y:S02]  /*2c10*/  SYNCS.PHASECHK.TRANS64 P0, [UR5+0x70], R3 ;  /* 0x00007003ff0075a7 */ /* 0x000e640008001005 */
[----:B-1----:R-:W-:Y:S05]  /*2c20*/  @P0 BRA `(.L_x_52) ;  /* 0x0000000000080947 */ /* 0x002fea0003800000 */
[----:B------:R-:W1:Y:S02]  /*2c30*/  SYNCS.PHASECHK.TRANS64.TRYWAIT P0, [UR5+0x70], R3 ;  /* 0x00007003ff0075a7 */ /* 0x000e640008001105 */
[----:B-1----:R-:W-:Y:S05]  /*2c40*/  @!P0 BRA `(.L_x_53) ;  /* 0x0000004400b48947 */ /* 0x002fea0003800000 */
.L_x_52:
[----:B------:R-:W-:-:S04]  /*2c50*/  UIADD3 UR4, UPT, UPT, UR6, 0x1, URZ ;  /* 0x0000000106047890 */ /* 0x000fc8000fffe0ff */
[----:B------:R-:W-:-:S04]  /*2c60*/  UISETP.NE.AND UP0, UPT, UR4, 0x2, UPT ;  /* 0x000000020400788c */ /* 0x000fc8000bf05270 */
[----:B------:R-:W-:Y:S02]  /*2c70*/  USEL UR7, URZ, 0x1, UP0 ;  /* 0x00000001ff077887 */ /* 0x000fe40008000000 */
[----:B------:R-:W-:-:S04]  /*2c80*/  USEL UR4, UR4, URZ, UP0 ;  /* 0x000000ff04047287 */ /* 0x000fc80008000000 */
[----:B------:R-:W-:Y:S01]  /*2c90*/  ULEA UR4, UR4, UR37, 0x3 ;  /* 0x0000002504047291 */ /* 0x000fe2000f8e18ff */
[----:B-1----:R-:W-:-:S04]  /*2ca0*/  LOP3.LUT R3, R12, UR7, RZ, 0x3c, !PT ;  /* 0x000000070c037c12 */ /* 0x002fc8000f8e3cff */
[----:B------:R-:W-:-:S04]  /*2cb0*/  SHF.L.U32 R0, R3, 0x1f, RZ ;  /* 0x0000001f03007819 */ /* 0x000fc800000006ff */
[----:B------:R-:W1:Y:S02]  /*2cc0*/  SYNCS.PHASECHK.TRANS64 P0, [UR4+0x70], R0 ;  /* 0x00007000ff0075a7 */ /* 0x000e640008001004 */
[----:B-1----:R-:W-:Y:S05]  /*2cd0*/  @P0 EXIT ;  /* 0x000000000000094d */ /* 0x002fea0003800000 */
[----:B------:R-:W-:Y:S02]  /*2ce0*/  SHF.L.U32 R3, R3, 0x1f, RZ ;  /* 0x0000001f03037819 */ /* 0x000fe400000006ff */
[----:B------:R-:W-:-:S07]  /*2cf0*/  MOV R0, UR4 ;  /* 0x0000000400007c02 */ /* 0x000fce0008000f00 */
.L_x_54:
[----:B-1----:R1:W2:Y:S02]  /*2d00*/  SYNCS.PHASECHK.TRANS64.TRYWAIT P0, [R0+URZ+0x70], R3 ;  /* 0x00007003000075a7 */ /* 0x0022a400080011ff */
[----:B--2---:R-:W-:Y:S05]  /*2d10*/  @!P0 NANOSLEEP.SYNCS 0x989680 ;  /* 0x009896800000895d */ /* 0x004fea0003900000 */
[----:B------:R-:W2:Y:S02]  /*2d20*/  @!P0 SYNCS.PHASECHK.TRANS64 P0, [R0+URZ+0x70], R3 ;  /* 0x00007003000085a7 */ /* 0x000ea400080010ff */
[----:B--2---:R-:W-:Y:S05]  /*2d30*/  @P0 EXIT ;  /* 0x000000000000094d */ /* 0x004fea0003800000 */
[----:B------:R-:W-:Y:S05]  /*2d40*/  BRA `(.L_x_54) ;  /* 0xfffffffc00ec7947 */ /* 0x000fea000383ffff */
.L_x_47:
[----:B------:R-:W-:Y:S05]  /*2d50*/  BRA.U UP4, `(.L_x_55) ;  /* 0x0000001104847547 */ /* 0x000fea000b800000 */
[----:B------:R-:W-:Y:S01]  /*2d60*/  UMOV UR6, 0x40 ;  /* 0x0000004000067882 */ /* 0x000fe20000000000 */
[----:B------:R-:W-:Y:S01]  /*2d70*/  NOP ;  /* 0x0000000000007918 */ /* 0x000fe20000000000 */
[----:B------:R-:W-:Y:S01]  /*2d80*/  ULEA UR6, UR37, UR6, 0x18 ;  /* 0x0000000625067291 */ /* 0x000fe2000f8ec0ff */
[----:B------:R-:W-:Y:S02]  /*2d90*/  UMOV UR7, 0x400 ;  /* 0x0000040000077882 */ /* 0x000fe40000000000 */
[----:B------:R-:W-:-:S06]  /*2da0*/  ULEA UR37, UR37, UR7, 0x18 ;  /* 0x0000000725257291 */ /* 0x000fcc000f8ec0ff */
[----:B------:R-:W1:Y:S02]  /*2db0*/  LDS.U8 R2, [UR6+0x1c] ;  /* 0x00001c06ff027984 */ /* 0x000e640008000000 */
[----:B-1----:R-:W-:-:S13]  /*2dc0*/  ISETP.NE.AND P0, PT, R2, RZ, PT ;  /* 0x000000ff0200720c */ /* 0x002fda0003f05270 */
[----:B------:R-:W-:Y:S05]  /*2dd0*/  @P0 BRA `(.L_x_56) ;  /* 0x0000000400080947 */ /* 0x000fea0003800000 */
[----:B------:R-:W-:Y:S02]  /*2de0*/  UISETP.NE.U32.AND UP0, UPT, UR5, 0x1, UPT ;  /* 0x000000010500788c */ /* 0x000fe4000bf05070 */
[----:B------:R-:W-:-:S07]  /*2df0*/  UIADD3 UR8, UPT, UPT, UR6, 0x8, URZ ;  /* 0x0000000806087890 */ /* 0x000fce000fffe0ff */
[----:B------:R-:W-:Y:S05]  /*2e00*/  BRA.U !UP0, `(.L_x_57) ;  /* 0x00000001089c7547 */ /* 0x000fea000b800000 */
[----:B------:R-:W-:Y:S01]  /*2e10*/  ELECT P0, URZ, PT ;  /* 0x0000000000ff782f */ /* 0x000fe20003800000 */
[----:B------:R-:W-:-:S12]  /*2e20*/  BSSY B0, `(.L_x_57) ;  /* 0x0000025000007945 */ /* 0x000fd80003800000 */
[----:B------:R-:W-:Y:S05]  /*2e30*/  @!P0 BRA `(.L_x_58) ;  /* 0x00000000008c8947 */ /* 0x000fea0003800000 */
[----:B------:R-:W-:-:S05]  /*2e40*/  UMOV UR7, 0x10 ;  /* 0x0000001000077882 */ /* 0x000fca0000000000 */
[----:B------:R-:W-:Y:S04]  /*2e50*/  DEPBAR.LE SB1, 0x36 ;  /* 0x00009d800000791a */ /* 0x000fe80000000000 */
[----:B------:R-:W1:Y:S02]  /*2e60*/  UTCATOMSWS.2CTA.FIND_AND_SET.ALIGN UP1, UR7, UR7 ;  /* 0x00000007000775e3 */ /* 0x000e640008220800 */
[----:B-1----:R-:W-:Y:S01]  /*2e70*/  MOV R11, UR7 ;  /* 0x00000007000b7c02 */ /* 0x002fe20008000f00 */
[----:B------:R-:W-:Y:S06]  /*2e80*/  BRA.U UP1, `(.L_x_59) ;  /* 0x0000000101187547 */ /* 0x000fec000b800000 */
.L_x_60:
[----:B------:R-:W-:Y:S05]  /*2e90*/  NANOSLEEP 0x64 ;  /* 0x000000640000795d */ /* 0x000fea0003800000 */
[----:B------:R-:W-:-:S05]  /*2ea0*/  UMOV UR7, 0x10 ;  /* 0x0000001000077882 */ /* 0x000fca0000000000 */
[----:B------:R-:W-:Y:S04]  /*2eb0*/  DEPBAR.LE SB1, 0x36 ;  /* 0x00009d800000791a */ /* 0x000fe80000000000 */
[----:B------:R-:W1:Y:S02]  /*2ec0*/  UTCATOMSWS.2CTA.FIND_AND_SET.ALIGN UP1, UR7, UR7 ;  /* 0x00000007000775e3 */ /* 0x000e640008220800 */
[----:B-1----:R-:W-:Y:S01]  /*2ed0*/  MOV R11, UR7 ;  /* 0x00000007000b7c02 */ /* 0x002fe20008000f00 */
[----:B------:R-:W-:Y:S05]  /*2ee0*/  BRA.U !UP1, `(.L_x_60) ;  /* 0xfffffffd09e87547 */ /* 0x000fea000b83ffff */
.L_x_59:
[----:B------:R-:W1:Y:S01]  /*2ef0*/  LDS R5, [UR6+0x10] ;  /* 0x00001006ff057984 */ /* 0x000e620008000800 */
[----:B------:R-:W-:Y:S01]  /*2f00*/  IMAD.U32 R3, RZ, RZ, UR37 ;  /* 0x00000025ff037e24 */ /* 0x000fe2000f8e00ff */
[----:B------:R-:W-:-:S03]  /*2f10*/  MOV R2, UR4 ;  /* 0x0000000400027c02 */ /* 0x000fc60008000f00 */
[----:B------:R-:W-:Y:S01]  /*2f20*/  VIADD R3, R3, 0x110 ;  /* 0x0000011003037836 */ /* 0x000fe20000000000 */
[----:B-1----:R-:W-:-:S04]  /*2f30*/  SHF.L.U32 R5, R5, 0x1f, RZ ;  /* 0x0000001f05057819 */ /* 0x002fc800000006ff */
[----:B------:R-:W1:Y:S02]  /*2f40*/  SYNCS.PHASECHK.TRANS64.TRYWAIT P0, [UR6+0x8], R5 ;  /* 0x00000805ff0075a7 */ /* 0x000e640008001106 */
[----:B-1----:R-:W-:Y:S05]  /*2f50*/  @P0 BRA `(.L_x_61) ;  /* 0x0000000000080947 */ /* 0x002fea0003800000 */
[----:B------:R-:W1:Y:S02]  /*2f60*/  SYNCS.PHASECHK.TRANS64.TRYWAIT P0, [UR6+0x8], R5 ;  /* 0x00000805ff0075a7 */ /* 0x000e640008001106 */
[----:B-1----:R-:W-:Y:S05]  /*2f70*/  @!P0 BRA `(.L_x_62) ;  /* 0x0000004400008947 */ /* 0x002fea0003800000 */
.L_x_61:
[----:B-1----:R-:W-:Y:S01]  /*2f80*/  HFMA2 R4, -RZ, RZ, 0, 5.9604644775390625e-08 ;  /* 0x00000001ff047431 */ /* 0x002fe200000001ff */
[----:B------:R-:W-:Y:S01]  /*2f90*/  UPRMT UR7, UR4, 0x654, UR8 ;  /* 0x0000065404077896 */ /* 0x000fe20008000008 */
[----:B------:R-:W-:Y:S01]  /*2fa0*/  IMAD.MOV.U32 R6, RZ, RZ, 0xffff ;  /* 0x0000ffffff067424 */ /* 0x000fe200078e00ff */
[----:B------:R-:W-:Y:S01]  /*2fb0*/  PRMT R2, R2, 0x654, R3 ;  /* 0x0000065402027816 */ /* 0x000fe20000000003 */
[----:B------:R-:W-:Y:S02]  /*2fc0*/  IMAD.MOV.U32 R5, RZ, RZ, 0x4 ;  /* 0x00000004ff057424 */ /* 0x000fe400078e00ff */
[----:B------:R-:W-:Y:S01]  /*2fd0*/  IMAD.SHL.U32 R9, R11, 0x20, RZ ;  /* 0x000000200b097824 */ /* 0x000fe200078e00ff */
[----:B------:R-:W-:Y:S02]  /*2fe0*/  MOV R3, UR7 ;  /* 0x0000000700037c02 */ /* 0x000fe40008000f00 */
[-C--:B------:R-:W-:Y:S01]  /*2ff0*/  SHF.L.U32 R7, R6, R11.reuse, RZ ;  /* 0x0000000b06077219 */ /* 0x080fe200000006ff */
[----:B------:R1:W-:Y:S01]  /*3000*/  SYNCS.ARRIVE.TRANS64.RED RZ, [UR7], R5 ;  /* 0x00000005ffff79a7 */ /* 0x0003e20008000407 */
[----:B------:R-:W-:Y:S01]  /*3010*/  SHF.L.U32 R6, R4, R11, RZ ;  /* 0x0000000b04067219 */ /* 0x000fe200000006ff */
[----:B------:R1:W-:Y:S04]  /*3020*/  STS [UR37+0x110], R9 ;  /* 0x00011009ff007988 */ /* 0x0003e80008000825 */
[----:B------:R1:W-:Y:S04]  /*3030*/  STAS [R2.64], R11 ;  /* 0x0000000b02007dbd */ /* 0x0003e8000c0008ff */
[----:B------:R1:W-:Y:S04]  /*3040*/  ATOMS.OR RZ, [UR6+0x14], R7 ;  /* 0x00001407ffff798c */ /* 0x0003e8000b000006 */
[----:B------:R1:W-:Y:S04]  /*3050*/  ATOMS.OR RZ, [UR6+0x18], R6 ;  /* 0x00001806ffff798c */ /* 0x0003e8000b000006 */
[----:B------:R1:W-:Y:S02]  /*3060*/  ATOMS.XOR RZ, [UR6+0x10], R4 ;  /* 0x00001004ffff798c */ /* 0x0003e4000b800006 */
.L_x_58:
[----:B------:R-:W-:Y:S05]  /*3070*/  BSYNC B0 ;  /* 0x0000000000007941 */ /* 0x000fea0003800000 */
.L_x_57:
[----:B------:R-:W-:Y:S05]  /*3080*/  BRA.U UP0, `(.L_x_63) ;  /* 0x00000001006c7547 */ /* 0x000fea000b800000 */
[----:B------:R-:W-:-:S03]  /*3090*/  UMOV UR7, 0xffffffff ;  /* 0xffffffff00077882 */ /* 0x000fc60000000000 */
[----:B------:R-:W-:Y:S05]  /*30a0*/  BRA.DIV UR7, `(.L_x_64) ;  /* 0x0000004207cc7947 */ /* 0x000fea000b800000 */
[----:B------:R-:W-:-:S13]  /*30b0*/  ELECT P6, URZ, PT ;  /* 0x0000000000ff782f */ /* 0x000fda00038c0000 */
.L_x_130:
[----:B------:R-:W-:Y:S05]  /*30c0*/  @!P6 BRA `(.L_x_63) ;  /* 0x00000000005ce947 */ /* 0x000fea0003800000 */
[----:B-1----:R-:W1:Y:S02]  /*30d0*/  LDS R3, [UR6+0x10] ;  /* 0x00001006ff037984 */ /* 0x002e640008000800 */
[----:B-1----:R-:W-:-:S04]  /*30e0*/  SHF.L.U32 R3, R3, 0x1f, RZ ;  /* 0x0000001f03037819 */ /* 0x002fc800000006ff */
[----:B------:R-:W1:Y:S02]  /*30f0*/  SYNCS.PHASECHK.TRANS64.TRYWAIT P0, [UR6+0x8], R3 ;  /* 0x00000803ff0075a7 */ /* 0x000e640008001106 */
[----:B-1----:R-:W-:Y:S05]  /*3100*/  @P0 BRA `(.L_x_65) ;  /* 0x0000000000080947 */ /* 0x002fea0003800000 */
[----:B------:R-:W1:Y:S02]  /*3110*/  SYNCS.PHASECHK.TRANS64.TRYWAIT P0, [UR6+0x8], R3 ;  /* 0x00000803ff0075a7 */ /* 0x000e640008001106 */
[----:B-1----:R-:W-:Y:S05]  /*3120*/  @!P0 BRA `(.L_x_66) ;  /* 0x0000004000cc8947 */ /* 0x002fea0003800000 */
.L_x_65:
[----:B------:R-:W2:Y:S01]  /*3130*/  LDS R5, [UR37+0x110] ;  /* 0x00011025ff057984 */ /* 0x000ea20008000800 */
[----:B-1----:R-:W-:Y:S02]  /*3140*/  HFMA2 R2, -RZ, RZ, 0, 5.9604644775390625e-08 ;  /* 0x00000001ff027431 */ /* 0x002fe400000001ff */
[----:B------:R-:W-:Y:S01]  /*3150*/  IMAD.MOV.U32 R3, RZ, RZ, 0xffff ;  /* 0x0000ffffff037424 */ /* 0x000fe200078e00ff */
[----:B------:R-:W-:Y:S01]  /*3160*/  UPRMT UR7, UR4, 0x654, UR8 ;  /* 0x0000065404077896 */ /* 0x000fe20008000008 */
[----:B--2---:R-:W-:-:S03]  /*3170*/  IMAD.SHL.U32 R4, R5, 0x20, RZ ;  /* 0x0000002005047824 */ /* 0x004fc600078e00ff */
[-C--:B------:R-:W-:Y:S02]  /*3180*/  SHF.L.U32 R3, R3, R5.reuse, RZ ;  /* 0x0000000503037219 */ /* 0x080fe400000006ff */
[----:B------:R-:W-:Y:S01]  /*3190*/  SHF.L.U32 R5, R2, R5, RZ ;  /* 0x0000000502057219 */ /* 0x000fe200000006ff */
[----:B------:R2:W-:Y:S04]  /*31a0*/  STS [UR37+0x110], R4 ;  /* 0x00011004ff007988 */ /* 0x0005e80008000825 */
[----:B------:R2:W-:Y:S04]  /*31b0*/  ATOMS.OR RZ, [UR6+0x14], R3 ;  /* 0x00001403ffff798c */ /* 0x0005e8000b000006 */
[----:B------:R2:W-:Y:S01]  /*31c0*/  ATOMS.OR RZ, [UR6+0x18], R5 ;  /* 0x00001805ffff798c */ /* 0x0005e2000b000006 */
[----:B------:R-:W-:Y:S03]  /*31d0*/  SYNCS.ARRIVE.TRANS64.RED.A1T0 RZ, [UR7], RZ ;  /* 0x000000ffffff79a7 */ /* 0x000fe60008100407 */
[----:B------:R2:W-:Y:S01]  /*31e0*/  ATOMS.XOR RZ, [UR6+0x10], R2 ;  /* 0x00001002ffff798c */ /* 0x0005e2000b800006 */
[----:B------:R-:W-:Y:S05]  /*31f0*/  BRA `(.L_x_63) ;  /* 0x0000000000107947 */ /* 0x000fea0003800000 */
.L_x_56:
[----:B------:R-:W-:-:S05]  /*3200*/  MOV R2, 0xffffffff ;  /* 0xffffffff00027802 */ /* 0x000fca0000000f00 */
[----:B------:R1:W-:Y:S02]  /*3210*/  STS [UR37+0x110], R2 ;  /* 0x00011002ff007988 */ /* 0x0003e40008000825 */
[----:B-1----:R-:W-:Y:S02]  /*3220*/  MOV R2, 0x3240 ;  /* 0x0000324000027802 */ /* 0x002fe40000000f00 */
[----:B-----5:R-:W-:Y:S05]  /*3230*/  CALL.REL.NOINC `($__internal_1_$__cuda_sm10x_tcgen05_guardrail_trap_phase_invalid_during_alloc) ;  /* 0x0000004400d47944 */ /* 0x020fea0003c00000 */
.L_x_63:
[----:B------:R-:W-:Y:S05]  /*3240*/  WARPSYNC.ALL ;  /* 0x0000000000007948 */ /* 0x000fea0003800000 */
[----:B------:R-:W3:Y:S01]  /*3250*/  S2UR UR8, SR_CgaCtaId ;  /* 0x00000000000879c3 */ /* 0x000ee20000008800 */
[----:B------:R-:W-:Y:S01]  /*3260*/  UMOV UR6, 0x400 ;  /* 0x0000040000067882 */ /* 0x000fe20000000000 */
[----:B------:R-:W-:-:S06]  /*3270*/  NOP ;  /* 0x0000000000007918 */ /* 0x000fcc0000000000 */
[----:B------:R-:W-:Y:S06]  /*3280*/  BAR.ARV 0x6, 0xa0 ;  /* 0x0182800000007b1d */ /* 0x000fec0000002000 */
[----:B------:R-:W-:Y:S01]  /*3290*/  LOP3.LUT R0, R0, 0xffff, RZ, 0xc0, !PT ;  /* 0x0000ffff00007812 */ /* 0x000fe200078ec0ff */
[----:B-1----:R-:W-:Y:S01]  /*32a0*/  IMAD.MOV.U32 R9, RZ, RZ, 0x1 ;  /* 0x00000001ff097424 */ /* 0x002fe200078e00ff */
[----:B------:R-:W-:Y:S01]  /*32b0*/  LOP3.LUT R8, R8, 0xffff, RZ, 0xc0, !PT ;  /* 0x0000ffff08087812 */ /* 0x000fe200078ec0ff */
[----:B------:R-:W-:Y:S01]  /*32c0*/  UMOV UR22, URZ ;  /* 0x000000ff00167c82 */ /* 0x000fe20008000000 */
[----:B------:R-:W-:Y:S01]  /*32d0*/  R2UR UR12, R0 ;  /* 0x00000000000c72ca */ /* 0x000fe200000e0000 */
[----:B------:R-:W-:Y:S01]  /*32e0*/  UMOV UR21, URZ ;  /* 0x000000ff00157c82 */ /* 0x000fe20008000000 */
[----:B------:R-:W-:Y:S01]  /*32f0*/  R2UR UR13, R8 ;  /* 0x00000000080d72ca */ /* 0x000fe200000e0000 */
[----:B------:R-:W-:Y:S01]  /*3300*/  IMAD.MOV.U32 R8, RZ, RZ, RZ ;  /* 0x000000ffff087224 */ /* 0x000fe200078e00ff */
[----:B------:R-:W-:-:S02]  /*3310*/  UISETP.NE.AND UP2, UPT, UR5, URZ, UPT ;  /* 0x000000ff0500728c */ /* 0x000fc4000bf45270 */
[----:B---3--:R-:W-:Y:S01]  /*3320*/  ULEA UR8, UR8, UR6, 0x18 ;  /* 0x0000000608087291 */ /* 0x008fe2000f8ec0ff */
[----:B------:R-:W1:Y:S03]  /*3330*/  LDCU UR6, c[0x0][0x38c] ;  /* 0x00007180ff0677ac */ /* 0x000e660008000800 */
[----:B------:R-:W-:Y:S02]  /*3340*/  UIADD3 UR14, UPT, UPT, UR8, 0x4400, URZ ;  /* 0x00004400080e7890 */ /* 0x000fe4000fffe0ff */
[----:B------:R-:W-:-:S03]  /*3350*/  UIADD3 UR15, UPT, UPT, UR8, 0x8400, URZ ;  /* 0x00008400080f7890 */ /* 0x000fc6000fffe0ff */
[----:B--2---:R-:W2:Y:S01]  /*3360*/  LDS R2, [UR8+0x110] ;  /* 0x00011008ff027984 */ /* 0x004ea20008000800 */
[----:B------:R-:W-:Y:S02]  /*3370*/  USHF.R.U32.HI UR14, URZ, 0x4, UR14 ;  /* 0x00000004ff0e7899 */ /* 0x000fe4000801160e */
[----:B------:R-:W-:Y:S02]  /*3380*/  USHF.R.U32.HI UR15, URZ, 0x4, UR15 ;  /* 0x00000004ff0f7899 */ /* 0x000fe4000801160f */
[----:B------:R-:W-:Y:S02]  /*3390*/  ULOP3.LUT UR14, UR14, 0x3fff, URZ, 0xc0, !UPT ;  /* 0x00003fff0e0e7892 */ /* 0x000fe4000f8ec0ff */
[----:B------:R-:W-:Y:S02]  /*33a0*/  ULOP3.LUT UR15, UR15, 0x3fff, URZ, 0xc0, !UPT ;  /* 0x00003fff0f0f7892 */ /* 0x000fe4000f8ec0ff */
[----:B------:R-:W-:Y:S02]  /*33b0*/  ULOP3.LUT UR14, UR14, 0x10000, URZ, 0xfc, !UPT ;  /* 0x000100000e0e7892 */ /* 0x000fe4000f8efcff */
[----:B-1----:R-:W-:-:S02]  /*33c0*/  UIADD3 UR6, UPT, UPT, UR6, 0x1f, URZ ;  /* 0x0000001f06067890 */ /* 0x002fc4000fffe0ff */
[----:B------:R-:W-:Y:S02]  /*33d0*/  ULOP3.LUT UR15, UR15, 0x10000, URZ, 0xfc, !UPT ;  /* 0x000100000f0f7892 */ /* 0x000fe4000f8efcff */
[----:B------:R-:W-:Y:S01]  /*33e0*/  USHF.R.S32.HI UR7, URZ, 0x1f, UR6 ;  /* 0x0000001fff077899 */ /* 0x000fe20008011406 */
[----:B------:R-:W-:Y:S01]  /*33f0*/  UMOV UR20, URZ ;  /* 0x000000ff00147c82 */ /* 0x000fe20008000000 */
[----:B------:R-:W-:Y:S02]  /*3400*/  UMOV UR26, 0x0 ;  /* 0x00000000001a7882 */ /* 0x000fe40000000000 */
[----:B------:R-:W-:Y:S01]  /*3410*/  ULEA.HI UR7, UR7, UR6, URZ, 0x5 ;  /* 0x0000000607077291 */ /* 0x000fe2000f8f28ff */
[----:B------:R-:W-:-:S03]  /*3420*/  UMOV UR27, 0x10100490 ;  /* 0x10100490001b7882 */ /* 0x000fc60000000000 */
[----:B------:R-:W-:-:S04]  /*3430*/  USHF.R.S32.HI UR7, URZ, 0x5, UR7 ;  /* 0x00000005ff077899 */ /* 0x000fc80008011407 */
[----:B------:R-:W-:-:S04]  /*3440*/  UISETP.LT.AND UP0, UPT, UR7, 0x1, UPT ;  /* 0x000000010700788c */ /* 0x000fc8000bf01270 */
[----:B------:R-:W-:Y:S01]  /*3450*/  USEL UR23, UR7, 0x1, !UP0 ;  /* 0x0000000107177887 */ /* 0x000fe2000c000000 */
[----:B--2---:R-:W-:Y:S02]  /*3460*/  R2UR UR24, R2 ;  /* 0x00000000021872ca */ /* 0x004fe400000e0000 */
[----:B------:R-:W-:-:S13]  /*3470*/  CS2R R2, SRZ ;  /* 0x0000000000027805 */ /* 0x000fda000001ff00 */
.L_x_74:
[C---:B------:R-:W-:Y:S02]  /*3480*/  LEA R0, R8.reuse, UR8, 0x3 ;  /* 0x0000000808007c11 */ /* 0x040fe4000f8e18ff */
[----:B------:R-:W-:Y:S02]  /*3490*/  SHF.L.U32 R5, R3, 0x1f, RZ ;  /* 0x0000001f03057819 */ /* 0x000fe400000006ff */
[----:B------:R-:W-:Y:S02]  /*34a0*/  LEA R4, R8, UR8, 0x4 ;  /* 0x0000000808047c11 */ /* 0x000fe4000f8e20ff */
[----:B------:R-:W1:Y:S02]  /*34b0*/  SYNCS.PHASECHK.TRANS64.TRYWAIT P0, [R0+URZ+0x60], R5 ;  /* 0x00006005000075a7 */ /* 0x000e6400080011ff */
[----:B-1-34-:R-:W-:Y:S05]  /*34c0*/  @!P0 BRA `(.L_x_67) ;  /* 0x0000003c00fc8947 */ /* 0x01afea0003800000 */
.L_x_131:
[----:B-1----:R-:W1:Y:S01]  /*34d0*/  LDS.128 R4, [R4+0xf0] ;  /* 0x0000f00004047984 */ /* 0x002e620000000c00 */
[----:B------:R-:W-:Y:S02]  /*34e0*/  VIADD R0, R0, 0x70 ;  /* 0x0000007000007836 */ /* 0x000fe40000000000 */
[----:B------:R-:W-:Y:S01]  /*34f0*/  VIADD R8, R8, 0x1 ;  /* 0x0000000108087836 */ /* 0x000fe20000000000 */
[----:B------:R-:W-:Y:S01]  /*3500*/  @!PT LDS RZ, [RZ] ;  /* 0x00000000fffff984 */ /* 0x000fe20000000800 */
[----:B------:R-:W-:Y:S01]  /*3510*/  @!PT LDS RZ, [RZ] ;  /* 0x00000000fffff984 */ /* 0x000fe20000000800 */
[----:B------:R-:W-:Y:S01]  /*3520*/  @!PT LDS RZ, [RZ] ;  /* 0x00000000fffff984 */ /* 0x000fe20000000800 */
[----:B------:R-:W-:Y:S01]  /*3530*/  @!PT LDS RZ, [RZ] ;  /* 0x00000000fffff984 */ /* 0x000fe20000000800 */
[----:B------:R2:W-:Y:S06]  /*3540*/  MEMBAR.ALL.CTA ;  /* 0x0000000000007992 */ /* 0x0005ec0000008000 */
[----:B--2---:R-:W2:Y:S01]  /*3550*/  FENCE.VIEW.ASYNC.S ;  /* 0x00000000000073c6 */ /* 0x004ea20000000000 */
[----:B------:R-:W-:-:S04]  /*3560*/  PRMT R0, RZ, 0x654, R0 ;  /* 0x00000654ff007816 */ /* 0x000fc80000000000 */
[----:B--2---:R2:W-:Y:S01]  /*3570*/  SYNCS.ARRIVE.TRANS64.RED.A1T0 RZ, [R0+URZ], RZ ;  /* 0x000000ff00ff79a7 */ /* 0x0045e200081004ff */
[----:B-1----:R-:W-:Y:S01]  /*3580*/  LOP3.LUT P1, RZ, R6, 0x1, RZ, 0xc0, !PT ;  /* 0x0000000106ff7812 */ /* 0x002fe2000782c0ff */
[----:B--2---:R-:W-:-:S12]  /*3590*/  BRA.U UP2, `(.L_x_68) ;  /* 0x0000000102cc7547 */ /* 0x004fd8000b800000 */
[----:B------:R-:W1:Y:S01]  /*35a0*/  LDCU UR6, c[0x0][0x38c] ;  /* 0x00007180ff0677ac */ /* 0x000e620008000800 */
[----:B------:R-:W-:Y:S02]  /*35b0*/  PLOP3.LUT P2, PT, PT, PT, PT, 0x80, 0x8 ;  /* 0x000000000008781c */ /* 0x000fe40003f4f070 */
[----:B------:R-:W-:Y:S01]  /*35c0*/  SHF.L.U32 R5, R9, 0x1f, RZ ;  /* 0x0000001f09057819 */ /* 0x000fe200000006ff */
[----:B------:R-:W-:Y:S02]  /*35d0*/  ULEA UR11, UR22, UR8, 0x3 ;  /* 0x00000008160b7291 */ /* 0x000fe4000f8e18ff */
[----:B-1----:R-:W-:-:S06]  /*35e0*/  UISETP.GE.AND UP0, UPT, UR6, 0x1, UPT ;  /* 0x000000010600788c */ /* 0x002fcc000bf06270 */
[----:B------:R-:W-:-:S05]  /*35f0*/  PLOP3.LUT P0, PT, PT, PT, UP0, 0x80, 0x8 ;  /* 0x000000000008781c */ /* 0x000fca0003f0f008 */
[----:B------:R-:W-:-:S08]  /*3600*/  @UP0 ULEA UR6, UR21, UR8, 0x3 ;  /* 0x0000000815060291 */ /* 0x000fd0000f8e18ff */
[----:B------:R-:W-:-:S04]  /*3610*/  @P0 SHF.L.U32 R0, R2, 0x1f, RZ ;  /* 0x0000001f02000819 */ /* 0x000fc800000006ff */
[----:B------:R1:W2:Y:S01]  /*3620*/  @P0 SYNCS.PHASECHK.TRANS64.TRYWAIT P2, [UR6], R0 ;  /* 0x00000000ff0005a7 */ /* 0x0002a20008041106 */
[----:B------:R-:W3:Y:S02]  /*3630*/  SYNCS.PHASECHK.TRANS64.TRYWAIT P0, [UR11+0xa0], R5 ;  /* 0x0000a005ff0075a7 */ /* 0x000ee4000800110b */
[----:B-123--:R-:W-:Y:S05]  /*3640*/  @!P0 BRA `(.L_x_69) ;  /* 0x0000003c00b08947 */ /* 0x00efea0003800000 */
.L_x_133:
[----:B------:R-:W-:Y:S01]  /*3650*/  UMOV UR19, UR20 ;  /* 0x0000001400137c82 */ /* 0x000fe20008000000 */
[----:B------:R-:W-:Y:S05]  /*3660*/  BRA.U !UP0, `(.L_x_70) ;  /* 0x0000000108887547 */ /* 0x000fea000b800000 */
[----:B------:R-:W-:Y:S02]  /*3670*/  UIADD3 UR19, UPT, UPT, UR23, UR20, URZ ;  /* 0x0000001417137290 */ /* 0x000fe4000fffe0ff */
[----:B------:R-:W-:Y:S02]  /*3680*/  ULEA UR10, UR22, UR24, 0x6 ;  /* 0x00000018160a7291 */ /* 0x000fe4000f8e30ff */
[----:B------:R-:W-:Y:S01]  /*3690*/  UPLOP3.LUT UP3, UPT, UPT, UPT, UPT, 0x40, 0x4 ;  /* 0x000000000004789c */ /* 0x000fe20003f6e870 */
[----:B------:R-:W-:Y:S01]  /*36a0*/  UMOV UR18, UR7 ;  /* 0x0000000700127c82 */ /* 0x000fe20008000000 */
[----:B------:R-:W-:-:S09]  /*36b0*/  UMOV UR17, UR21 ;  /* 0x0000001500117c82 */ /* 0x000fd20008000000 */
.L_x_73:
[----:B--2---:R-:W-:Y:S01]  /*36c0*/  ULEA UR9, UR17, UR8, 0x3 ;  /* 0x0000000811097291 */ /* 0x004fe2000f8e18ff */
[----:B---3--:R-:W-:Y:S11]  /*36d0*/  @P2 BRA `(.L_x_71) ;  /* 0x00000000000c2947 */ /* 0x008ff60003800000 */
[----:B-1----:R-:W-:Y:S04]  /*36e0*/  SHF.L.U32 R5, R2, 0x1f, RZ ;  /* 0x0000001f02057819 */ /* 0x002fe800000006ff */
[----:B------:R-:W1:Y:S02]  /*36f0*/  SYNCS.PHASECHK.TRANS64.TRYWAIT P0, [UR9], R5 ;  /* 0x00000005ff0075a7 */ /* 0x000e640008001109 */
[----:B-1----:R-:W-:Y:S05]  /*3700*/  @!P0 BRA `(.L_x_72) ;  /* 0x0000003c00988947 */ /* 0x002fea0003800000 */
.L_x_71:
[----:B------:R-:W-:Y:S01]  /*3710*/  UISETP.NE.AND UP0, UPT, UR18, 0x1, UPT ;  /* 0x000000011200788c */ /* 0x000fe2000bf05270 */
[----:B------:R-:W-:Y:S01]  /*3720*/  PLOP3.LUT P2, PT, PT, PT, PT, 0x80, 0x8 ;  /* 0x000000000008781c */ /* 0x000fe20003f4f070 */
[----:B------:R-:W-:Y:S02]  /*3730*/  UIADD3 UR21, UPT, UPT, UR17, 0x1, URZ ;  /* 0x0000000111157890 */ /* 0x000fe4000fffe0ff */
[----:B------:R-:W-:Y:S02]  /*3740*/  ULEA UR28, UR17, UR15, 0x6 ;  /* 0x0000000f111c7291 */ /* 0x000fe4000f8e30ff */
[----:B------:R-:W-:Y:S01]  /*3750*/  UISETP.NE.AND UP1, UPT, UR21, 0x4, UPT ;  /* 0x000000041500788c */ /* 0x000fe2000bf25270 */
[----:B------:R-:W-:Y:S01]  /*3760*/  PLOP3.LUT P0, PT, PT, PT, UP0, 0x80, 0x8 ;  /* 0x000000000008781c */ /* 0x000fe20003f0f008 */
[----:B------:R-:W-:Y:S02]  /*3770*/  ULEA UR30, UR17, UR14, 0x8 ;  /* 0x0000000e111e7291 */ /* 0x000fe4000f8e40ff */
[----:B------:R-:W-:Y:S02]  /*3780*/  USEL UR16, URZ, 0x1, UP1 ;  /* 0x00000001ff107887 */ /* 0x000fe40008800000 */
[----:B------:R-:W-:Y:S02]  /*3790*/  USEL UR21, UR21, URZ, UP1 ;  /* 0x000000ff15157287 */ /* 0x000fe40008800000 */
[----:B------:R-:W-:Y:S02]  /*37a0*/  UIADD3 UR9, UPT, UPT, UR9, 0x20, URZ ;  /* 0x0000002009097890 */ /* 0x000fe4000fffe0ff */
[----:B------:R-:W-:Y:S01]  /*37b0*/  @UP0 ULEA UR6, UR21, UR8, 0x3 ;  /* 0x0000000815060291 */ /* 0x000fe2000f8e18ff */
[----:B------:R-:W-:Y:S01]  /*37c0*/  LOP3.LUT R2, R2, UR16, RZ, 0x3c, !PT ;  /* 0x0000001002027c12 */ /* 0x000fe2000f8e3cff */
[----:B------:R-:W-:Y:S01]  /*37d0*/  UMOV UR29, 0xc0004010 ;  /* 0xc0004010001d7882 */ /* 0x000fe20000000000 */
[----:B------:R-:W-:Y:S01]  /*37e0*/  UMOV UR31, 0xc0004010 ;  /* 0xc0004010001f7882 */ /* 0x000fe20000000000 */
[----:B------:R-:W-:Y:S01]  /*37f0*/  UIADD3 UR20, UPT, UPT, UR20, 0x1, URZ ;  /* 0x0000000114147890 */ /* 0x000fe2000fffe0ff */
[----:B-1----:R-:W-:Y:S01]  /*3800*/  @P0 SHF.L.U32 R0, R2, 0x1f, RZ ;  /* 0x0000001f02000819 */ /* 0x002fe200000006ff */
[----:B------:R-:W-:Y:S02]  /*3810*/  UIADD3 UR18, UPT, UPT, UR18, -0x1, URZ ;  /* 0xffffffff12127890 */ /* 0x000fe4000fffe0ff */
[----:B------:R-:W-:Y:S01]  /*3820*/  UISETP.NE.AND UP0, UPT, UR20, UR19, UPT ;  /* 0x000000131400728c */ /* 0x000fe2000bf05270 */
[----:B------:R2:W3:Y:S01]  /*3830*/  @P0 SYNCS.PHASECHK.TRANS64.TRYWAIT P2, [UR6], R0 ;  /* 0x00000000ff0005a7 */ /* 0x0004e20008041106 */
[----:B------:R2:W-:Y:S01]  /*3840*/  UTCQMMA.2CTA gdesc[UR30], gdesc[UR28], tmem[UR10], tmem[UR26], idesc[UR27], UP3 ;  /* 0x00ff1a1c1e0075ea */ /* 0x0005e20009a0030a */
[----:B------:R-:W-:Y:S01]  /*3850*/  UPLOP3.LUT UP3, UPT, UPT, UPT, UPT, 0x80, 0x8 ;  /* 0x000000000008789c */ /* 0x000fe20003f6f070 */
[----:B------:R2:W-:Y:S01]  /*3860*/  UTCBAR.2CTA.MULTICAST [UR9], URZ, UR13 ;  /* 0x000000ff090073e9 */ /* 0x0005e2000820080d */
[----:B------:R-:W-:Y:S04]  /*3870*/  UMOV UR17, UR21 ;  /* 0x0000001500117c82 */ /* 0x000fe80008000000 */
[----:B------:R-:W-:Y:S05]  /*3880*/  BRA.U UP0, `(.L_x_73) ;  /* 0xfffffffd008c7547 */ /* 0x000fea000b83ffff */
.L_x_70:
[----:B------:R-:W-:Y:S01]  /*3890*/  UIADD3 UR11, UPT, UPT, UR11, 0x80, URZ ;  /* 0x000000800b0b7890 */ /* 0x000fe2000fffe0ff */
[----:B------:R-:W-:-:S08]  /*38a0*/  UMOV UR20, UR19 ;  /* 0x0000001300147c82 */ /* 0x000fd00008000000 */
[----:B------:R4:W-:Y:S01]  /*38b0*/  UTCBAR.2CTA.MULTICAST [UR11], URZ, UR12 ;  /* 0x000000ff0b0073e9 */ /* 0x0009e2000820080c */
[----:B------:R-:W-:Y:S02]  /*38c0*/  NOP ;  /* 0x0000000000007918 */ /* 0x000fe40000000000 */
.L_x_68:
[----:B------:R-:W-:Y:S01]  /*38d0*/  UIADD3 UR22, UPT, UPT, UR22, 0x1, URZ ;  /* 0x0000000116167890 */ /* 0x000fe2000fffe0ff */
[----:B------:R-:W-:-:S03]  /*38e0*/  ISETP.NE.AND P0, PT, R8, 0x2, PT ;  /* 0x000000020800780c */ /* 0x000fc60003f05270 */
[----:B------:R-:W-:Y:S01]  /*38f0*/  UISETP.NE.AND UP0, UPT, UR22, 0x4, UPT ;  /* 0x000000041600788c */ /* 0x000fe2000bf05270 */
[----:B-12---:R-:W-:Y:S02]  /*3900*/  SEL R0, RZ, 0x1, P0 ;  /* 0x00000001ff007807 */ /* 0x006fe40000000000 */
[----:B------:R-:W-:Y:S01]  /*3910*/  SEL R8, R8, RZ, P0 ;  /* 0x000000ff08087207 */ /* 0x000fe20000000000 */
[----:B------:R-:W-:Y:S01]  /*3920*/  USEL UR6, URZ, 0x1, UP0 ;  /* 0x00000001ff067887 */ /* 0x000fe20008000000 */
[----:B------:R-:W-:Y:S01]  /*3930*/  LOP3.LUT R3, R3, R0, RZ, 0x3c, !PT ;  /* 0x0000000003037212 */ /* 0x000fe200078e3cff */
[----:B------:R-:W-:-:S04]  /*3940*/  USEL UR22, UR22, URZ, UP0 ;  /* 0x000000ff16167287 */ /* 0x000fc80008000000 */
[----:B------:R-:W-:Y:S01]  /*3950*/  LOP3.LUT R9, R9, UR6, RZ, 0x3c, !PT ;  /* 0x0000000609097c12 */ /* 0x000fe2000f8e3cff */
[----:B------:R-:W-:Y:S07]  /*3960*/  @P1 BRA `(.L_x_74) ;  /* 0xfffffff800c41947 */ /* 0x000fee000383ffff */
[----:B------:R-:W1:Y:S01]  /*3970*/  S2UR UR6, SR_CgaCtaId ;  /* 0x00000000000679c3 */ /* 0x000e620000008800 */
[----:B------:R-:W-:Y:S01]  /*3980*/  ELECT P0, URZ, PT ;  /* 0x0000000000ff782f */ /* 0x000fe20003800000 */
[----:B------:R-:W-:Y:S01]  /*3990*/  HFMA2 R0, -RZ, RZ, 0, 5.9604644775390625e-08 ;  /* 0x00000001ff007431 */ /* 0x000fe200000001ff */
[----:B------:R-:W-:-:S05]  /*39a0*/  UMOV UR7, 0x40 ;  /* 0x0000004000077882 */ /* 0x000fca0000000000 */
[----:B------:R-:W-:Y:S01]  /*39b0*/  UVIRTCOUNT.DEALLOC.SMPOOL 0x80 ;  /* 0x000000800000784c */ /* 0x000fe20000000000 */
[----:B------:R-:W-:Y:S02]  /*39c0*/  UISETP.NE.AND UP0, UPT, UR5, URZ, UPT ;  /* 0x000000ff0500728c */ /* 0x000fe4000bf05270 */
[----:B-1----:R-:W-:-:S09]  /*39d0*/  ULEA UR6, UR6, UR7, 0x18 ;  /* 0x0000000706067291 */ /* 0x002fd2000f8ec0ff */
[----:B------:R1:W-:Y:S01]  /*39e0*/  @P0 STS.U8 [UR6+0x1c], R0 ;  /* 0x00001c00ff000988 */ /* 0x0003e20008000006 */
[----:B------:R-:W-:Y:S05]  /*39f0*/  BRA.U UP0, `(.L_x_75) ;  /* 0x0000000100a07547 */ /* 0x000fea000b800000 */
[----:B------:R-:W-:Y:S01]  /*3a00*/  UIADD3 UR5, UPT, UPT, UR8, 0xa0, URZ ;  /* 0x000000a008057890 */ /* 0x000fe2000fffe0ff */
[----:B------:R-:W-:-:S03]  /*3a10*/  SHF.L.U32 R3, R9, 0x1f, RZ ;  /* 0x0000001f09037819 */ /* 0x000fc600000006ff */
[----:B------:R-:W-:-:S09]  /*3a20*/  ULEA UR7, UR22, UR5, 0x3 ;  /* 0x0000000516077291 */ /* 0x000fd2000f8e18ff */
[----:B------:R-:W2:Y:S02]  /*3a30*/  SYNCS.PHASECHK.TRANS64.TRYWAIT P0, [UR7], R3 ;  /* 0x00000003ff0075a7 */ /* 0x000ea40008001107 */
[----:B--2---:R-:W-:Y:S05]  /*3a40*/  @!P0 BRA `(.L_x_76) ;  /* 0x0000003800e08947 */ /* 0x004fea0003800000 */
.L_x_136:
        /* <DEDUP_REMOVED lines=9> */
.L_x_138:
        /* <DEDUP_REMOVED lines=9> */
.L_x_140:
[----:B------:R-:W-:-:S04]  /*3b70*/  UIADD3 UR9, UPT, UPT, UR9, 0x1, URZ ;  /* 0x0000000109097890 */ /* 0x000fc8000fffe0ff */
[----:B------:R-:W-:-:S04]  /*3b80*/  UISETP.NE.AND UP1, UPT, UR9, 0x4, UPT ;  /* 0x000000040900788c */ /* 0x000fc8000bf25270 */
[----:B------:R-:W-:Y:S02]  /*3b90*/  USEL UR7, URZ, 0x1, UP1 ;  /* 0x00000001ff077887 */ /* 0x000fe40008800000 */
[----:B------:R-:W-:-:S04]  /*3ba0*/  USEL UR9, UR9, URZ, UP1 ;  /* 0x000000ff09097287 */ /* 0x000fc80008800000 */
[----:B------:R-:W-:Y:S01]  /*3bb0*/  ULEA UR9, UR9, UR5, 0x3 ;  /* 0x0000000509097291 */ /* 0x000fe2000f8e18ff */
[----:B-1----:R-:W-:-:S04]  /*3bc0*/  LOP3.LUT R3, R2, UR7, RZ, 0x3c, !PT ;  /* 0x0000000702037c12 */ /* 0x002fc8000f8e3cff */
[----:B------:R-:W-:Y:S01]  /*3bd0*/  SHF.L.U32 R3, R3, 0x1f, RZ ;  /* 0x0000001f03037819 */ /* 0x000fe200000006ff */
[----:B------:R-:W-:-:S04]  /*3be0*/  IMAD.U32 R0, RZ, RZ, UR9 ;  /* 0x00000009ff007e24 */ /* 0x000fc8000f8e00ff */
[----:B------:R1:W2:Y:S03]  /*3bf0*/  SYNCS.PHASECHK.TRANS64.TRYWAIT P0, [R0+URZ], R3 ;  /* 0x00000003000075a7 */ /* 0x0002a600080011ff */
[----:B--2---:R-:W-:Y:S05]  /*3c00*/  @!P0 NANOSLEEP.SYNCS 0x989680 ;  /* 0x009896800000895d */ /* 0x004fea0003900000 */
[----:B------:R-:W2:Y:S02]  /*3c10*/  @!P0 SYNCS.PHASECHK.TRANS64 P0, [R0+URZ], R3 ;  /* 0x00000003000085a7 */ /* 0x000ea400080010ff */
[----:B--2---:R-:W-:Y:S05]  /*3c20*/  @P0 BRA `(.L_x_79) ;  /* 0x0000000000200947 */ /* 0x004fea0003800000 */
.L_x_80:
[----:B--2---:R2:W1:Y:S02]  /*3c30*/  SYNCS.PHASECHK.TRANS64.TRYWAIT P0, [R0+URZ], R3 ;  /* 0x00000003000075a7 */ /* 0x00446400080011ff */
[----:B-1----:R-:W-:Y:S05]  /*3c40*/  @!P0 NANOSLEEP.SYNCS 0x989680 ;  /* 0x009896800000895d */ /* 0x002fea0003900000 */
[----:B------:R-:W1:Y:S02]  /*3c50*/  @!P0 SYNCS.PHASECHK.TRANS64 P0, [R0+URZ], R3 ;  /* 0x00000003000085a7 */ /* 0x000e6400080010ff */
[----:B-1----:R-:W-:Y:S05]  /*3c60*/  @!P0 BRA `(.L_x_80) ;  /* 0xfffffffc00f08947 */ /* 0x002fea000383ffff */
[----:B------:R-:W-:Y:S05]  /*3c70*/  BRA `(.L_x_79) ;  /* 0x00000000000c7947 */ /* 0x000fea0003800000 */
.L_x_75:
[----:B------:R-:W-:-:S04]  /*3c80*/  UIADD3 UR5, UPT, UPT, UR8, 0xe0, URZ ;  /* 0x000000e008057890 */ /* 0x000fc8000fffe0ff */
[----:B------:R-:W-:-:S09]  /*3c90*/  UPRMT UR5, UR4, 0x654, UR5 ;  /* 0x0000065404057896 */ /* 0x000fd20008000005 */
[----:B------:R-:W-:Y:S03]  /*3ca0*/  SYNCS.ARRIVE.TRANS64.RED.A1T0 RZ, [UR5], RZ ;  /* 0x000000ffffff79a7 */ /* 0x000fe60008100405 */
.L_x_79:
[----:B-12---:R-:W-:Y:S01]  /*3cb0*/  SHF.L.U32 R3, RZ, 0x1f, RZ ;  /* 0x0000001fff037819 */ /* 0x006fe200000006ff */
[----:B------:R-:W-:Y:S01]  /*3cc0*/  UIADD3 UR5, UPT, UPT, UR8, 0xe0, URZ ;  /* 0x000000e008057890 */ /* 0x000fe2000fffe0ff */
[----:B------:R-:W-:Y:S02]  /*3cd0*/  PLOP3.LUT P0, PT, PT, PT, UP0, 0x80, 0x8 ;  /* 0x000000000008781c */ /* 0x000fe40003f0f008 */
[----:B------:R-:W1:Y:S02]  /*3ce0*/  SYNCS.PHASECHK.TRANS64.TRYWAIT P1, [UR8+0xe0], R3 ;  /* 0x0000e003ff0075a7 */ /* 0x000e640008021108 */
[----:B-1----:R-:W-:Y:S09]  /*3cf0*/  @!P1 BRA `(.L_x_81) ;  /* 0x00000038007c9947 */ /* 0x002ff20003800000 */
.L_x_142:
[----:B------:R-:W-:Y:S01]  /*3d00*/  @!UP0 UPRMT UR5, UR4, 0x654, UR5 ;  /* 0x0000065404058896 */ /* 0x000fe20008000005 */
[----:B------:R-:W-:Y:S02]  /*3d10*/  UMOV UR8, 0xffff ;  /* 0x0000ffff00087882 */ /* 0x000fe40000000000 */
[----:B------:R-:W-:-:S06]  /*3d20*/  UMOV UR4, 0x1 ;  /* 0x0000000100047882 */ /* 0x000fcc0000000000 */
[----:B------:R-:W-:Y:S01]  /*3d30*/  @!P0 SYNCS.ARRIVE.TRANS64.RED.A1T0 RZ, [UR5], RZ ;  /* 0x000000ffffff89a7 */ /* 0x000fe20008100405 */
[----:B------:R-:W-:Y:S01]  /*3d40*/  NOP ;  /* 0x0000000000007918 */ /* 0x000fe20000000000 */
[----:B-1----:R-:W1:Y:S01]  /*3d50*/  LDS R0, [UR6+0x14] ;  /* 0x00001406ff007984 */ /* 0x002e620008000800 */
[----:B------:R-:W-:-:S04]  /*3d60*/  ULOP3.LUT UR5, UR24, 0xffff, URZ, 0xc0, !UPT ;  /* 0x0000ffff18057892 */ /* 0x000fc8000f8ec0ff */
[----:B------:R-:W-:-:S04]  /*3d70*/  USHF.R.U32.HI UR5, URZ, 0x5, UR5 ;  /* 0x00000005ff057899 */ /* 0x000fc80008011605 */
[----:B------:R-:W-:Y:S02]  /*3d80*/  USHF.L.U32 UR8, UR8, UR5, URZ ;  /* 0x0000000508087299 */ /* 0x000fe400080006ff */
[----:B------:R-:W-:-:S04]  /*3d90*/  USHF.L.U32 UR4, UR4, UR5, URZ ;  /* 0x0000000504047299 */ /* 0x000fc800080006ff */
[----:B-1----:R-:W-:-:S04]  /*3da0*/  LOP3.LUT R0, R0, UR8, RZ, 0xc0, !PT ;  /* 0x0000000800007c12 */ /* 0x002fc8000f8ec0ff */
[----:B------:R-:W-:-:S13]  /*3db0*/  ISETP.NE.AND P0, PT, R0, UR8, PT ;  /* 0x0000000800007c0c */ /* 0x000fda000bf05270 */
[----:B------:R-:W-:Y:S05]  /*3dc0*/  @P0 BRA `(.L_x_82) ;  /* 0x0000000000580947 */ /* 0x000fea0003800000 */
[----:B------:R-:W1:Y:S02]  /*3dd0*/  LDS R0, [UR6+0x18] ;  /* 0x00001806ff007984 */ /* 0x000e640008000800 */
[----:B-1----:R-:W-:-:S04]  /*3de0*/  LOP3.LUT R0, R0, UR4, RZ, 0xc0, !PT ;  /* 0x0000000400007c12 */ /* 0x002fc8000f8ec0ff */
[----:B------:R-:W-:-:S13]  /*3df0*/  ISETP.NE.AND P0, PT, R0, UR4, PT ;  /* 0x0000000400007c0c */ /* 0x000fda000bf05270 */
[----:B------:R-:W-:Y:S05]  /*3e00*/  @P0 BRA `(.L_x_83) ;  /* 0x00000000003c0947 */ /* 0x000fea0003800000 */
[----:B------:R-:W1:Y:S01]  /*3e10*/  S2R R2, SR_LANEID ;  /* 0x0000000000027919 */ /* 0x000e620000000000 */
[----:B------:R-:W-:Y:S01]  /*3e20*/  ULOP3.LUT UR8, URZ, UR8, URZ, 0x33, !UPT ;  /* 0x00000008ff087292 */ /* 0x000fe2000f8e33ff */
[----:B------:R-:W-:Y:S01]  /*3e30*/  LOP3.LUT R4, RZ, UR4, RZ, 0x33, !PT ;  /* 0x00000004ff047c12 */ /* 0x000fe2000f8e33ff */
[----:B------:R-:W-:Y:S02]  /*3e40*/  VOTEU.ANY UR7, UPT, PT ;  /* 0x0000000000077886 */ /* 0x000fe400038e0100 */
[----:B------:R-:W-:Y:S01]  /*3e50*/  UFLO.U32 UR7, UR7 ;  /* 0x00000007000772bd */ /* 0x000fe200080e0000 */
[----:B------:R-:W2:Y:S01]  /*3e60*/  REDUX UR4, R4 ;  /* 0x00000000040473c4 */ /* 0x000ea20000000000 */
[----:B------:R-:W-:-:S06]  /*3e70*/  IMAD.U32 R0, RZ, RZ, UR8 ;  /* 0x00000008ff007e24 */ /* 0x000fcc000f8e00ff */
[----:B------:R1:W-:Y:S01]  /*3e80*/  UTCATOMSWS.AND URZ, UR8 ;  /* 0x0000000800ff79e3 */ /* 0x0003e20008000000 */
[----:B------:R-:W3:Y:S01]  /*3e90*/  REDUX UR5, R0 ;  /* 0x00000000000573c4 */ /* 0x000ee20000000000 */
[----:B-1----:R-:W-:Y:S01]  /*3ea0*/  ISETP.EQ.U32.AND P0, PT, R2, UR7, PT ;  /* 0x0000000702007c0c */ /* 0x002fe2000bf02070 */
[----:B--2---:R-:W-:Y:S01]  /*3eb0*/  IMAD.U32 R2, RZ, RZ, UR4 ;  /* 0x00000004ff027e24 */ /* 0x004fe2000f8e00ff */
[----:B---3--:R-:W-:-:S11]  /*3ec0*/  MOV R3, UR5 ;  /* 0x0000000500037c02 */ /* 0x008fd60008000f00 */
[----:B------:R1:W-:Y:S04]  /*3ed0*/  @P0 ATOMS.AND RZ, [UR6+0x14], R3 ;  /* 0x00001403ffff098c */ /* 0x0003e8000a800006 */
[----:B------:R1:W-:Y:S01]  /*3ee0*/  @P0 ATOMS.AND RZ, [UR6+0x18], R2 ;  /* 0x00001802ffff098c */ /* 0x0003e2000a800006 */
[----:B------:R-:W-:Y:S05]  /*3ef0*/  BRA `(.L_x_84) ;  /* 0x0000000000147947 */ /* 0x000fea0003800000 */
.L_x_83:
[----:B------:R-:W-:Y:S02]  /*3f00*/  MOV R2, 0x3f20 ;  /* 0x00003f2000027802 */ /* 0x000fe40000000f00 */
[----:B---345:R-:W-:Y:S05]  /*3f10*/  CALL.REL.NOINC `($__internal_0_$__cuda_sm10x_tcgen05_guardrail_trap_col_being_dealloced_not_returned_by_alloc) ;  /* 0x0000003800907944 */ /* 0x038fea0003c00000 */
[----:B------:R-:W-:Y:S05]  /*3f20*/  BRA `(.L_x_84) ;  /* 0x0000000000087947 */ /* 0x000fea0003800000 */
.L_x_82:
[----:B------:R-:W-:Y:S02]  /*3f30*/  MOV R2, 0x3f50 ;  /* 0x00003f5000027802 */ /* 0x000fe40000000f00 */
[----:B---345:R-:W-:Y:S05]  /*3f40*/  CALL.REL.NOINC `($__internal_2_$__cuda_sm10x_tcgen05_guardrail_trap_unallocated_columns_being_dealloced) ;  /* 0x00000038009c7944 */ /* 0x038fea0003c00000 */
.L_x_84:
[----:B------:R-:W-:Y:S01]  /*3f50*/  NOP ;  /* 0x0000000000007918 */ /* 0x000fe20000000000 */
[----:B----4-:R-:W-:Y:S05]  /*3f60*/  EXIT ;  /* 0x000000000000794d */ /* 0x010fea0003800000 */
.L_x_55:
[----:B------:R-:W-:-:S09]  /*3f70*/  UISETP.NE.OR UP5, UPT, UR10, 0x3, !UP5 ;  /* 0x000000030a00788c */ /* 0x000fd2000efa5670 */
[----:B------:R-:W-:Y:S05]  /*3f80*/  BRA.U UP5, `(.L_x_85) ;  /* 0x0000000905c87547 */ /* 0x000fea000b800000 */
[----:B------:R-:W1:Y:S01]  /*3f90*/  LDC R0, c[0x0][0xb30] ;  /* 0x0002cc00ff007b82 */ /* 0x000e620000000800 */
[----:B------:R-:W2:Y:S01]  /*3fa0*/  LDCU.64 UR8, c[0x0][0x888] ;  /* 0x00011100ff0877ac */ /* 0x000ea20008000a00 */
[----:B------:R-:W-:Y:S01]  /*3fb0*/  IMAD.MOV.U32 R30, RZ, RZ, 0x1 ;  /* 0x00000001ff1e7424 */ /* 0x000fe200078e00ff */
[----:B------:R-:W-:Y:S01]  /*3fc0*/  CS2R R28, SRZ ;  /* 0x00000000001c7805 */ /* 0x000fe2000001ff00 */
[----:B------:R-:W-:Y:S01]  /*3fd0*/  IMAD.MOV.U32 R25, RZ, RZ, 0x2000 ;  /* 0x00002000ff197424 */ /* 0x000fe200078e00ff */
[----:B------:R-:W3:Y:S03]  /*3fe0*/  LDCU.64 UR4, c[0x0][0x890] ;  /* 0x00011200ff0477ac */ /* 0x000ee60008000a00 */
[----:B------:R-:W4:Y:S01]  /*3ff0*/  LDC R19, c[0x0][0x370] ;  /* 0x0000dc00ff137b82 */ /* 0x000f220000000800 */
[----:B------:R-:W-:Y:S01]  /*4000*/  UMOV UR6, 0x400 ;  /* 0x0000040000067882 */ /* 0x000fe20000000000 */
[----:B------:R-:W-:-:S02]  /*4010*/  UPLOP3.LUT UP1, UPT, UPT, UPT, UPT, 0x40, 0x4 ;  /* 0x000000000004789c */ /* 0x000fc40003f2e870 */
[----:B------:R-:W-:-:S04]  /*4020*/  ULEA UR6, UR37, UR6, 0x18 ;  /* 0x0000000625067291 */ /* 0x000fc8000f8ec0ff */
[----:B------:R-:W4:Y:S01]  /*4030*/  LDC R2, c[0x0][0xb0c] ;  /* 0x0002c300ff027b82 */ /* 0x000f220000000800 */
[----:B--2---:R-:W-:Y:S02]  /*4040*/  UISETP.NE.U32.AND UP2, UPT, UR8, URZ, UPT ;  /* 0x000000ff0800728c */ /* 0x004fe4000bf45070 */
[----:B------:R-:W-:Y:S02]  /*4050*/  UIADD3 UR8, UPT, UPT, UR6, 0x40, URZ ;  /* 0x0000004006087890 */ /* 0x000fe4000fffe0ff */
[----:B---3--:R-:W-:-:S03]  /*4060*/  UISETP.NE.U32.AND UP3, UPT, UR4, URZ, UPT ;  /* 0x000000ff0400728c */ /* 0x008fc6000bf65070 */
[----:B------:R-:W2:Y:S01]  /*4070*/  LDC R18, c[0x0][0xb20] ;  /* 0x0002c800ff127b82 */ /* 0x000ea20000000800 */
[----:B-1----:R-:W-:Y:S01]  /*4080*/  ISETP.NE.AND P1, PT, R0, 0x1, PT ;  /* 0x000000010000780c */ /* 0x002fe20003f25270 */
[----:B------:R-:W-:Y:S02]  /*4090*/  UISETP.NE.AND.EX UP2, UPT, UR9, URZ, UPT, UP2 ;  /* 0x000000ff0900728c */ /* 0x000fe4000bf45320 */
[----:B------:R-:W-:Y:S02]  /*40a0*/  UPRMT UR37, UR37, 0x654, UR8 ;  /* 0x0000065425257896 */ /* 0x000fe40008000008 */
[----:B------:R-:W-:Y:S02]  /*40b0*/  UISETP.NE.AND.EX UP3, UPT, UR5, URZ, UPT, UP3 ;  /* 0x000000ff0500728c */ /* 0x000fe4000bf65330 */
[----:B------:R-:W1:Y:S08]  /*40c0*/  LDC.64 R32, c[0x0][0x348] ;  /* 0x0000d200ff207b82 */ /* 0x000e700000000a00 */
[----:B------:R-:W3:Y:S08]  /*40d0*/  LDC.64 R16, c[0x0][0xb10] ;  /* 0x0002c400ff107b82 */ /* 0x000ef00000000a00 */
[----:B------:R-:W1:Y:S08]  /*40e0*/  LDC.64 R6, c[0x0][0xb18] ;  /* 0x0002c600ff067b82 */ /* 0x000e700000000a00 */
[----:B------:R-:W1:Y:S08]  /*40f0*/  LDC.64 R4, c[0x0][0xb28] ;  /* 0x0002ca00ff047b82 */ /* 0x000e700000000a00 */
[----:B--2-4-:R-:W1:Y:S02]  /*4100*/  LDC R24, c[0x0][0x374] ;  /* 0x0000dd00ff187b82 */ /* 0x014e640000000800 */
.L_x_93:
[C---:B------:R-:W-:Y:S02]  /*4110*/  LEA R0, R29.reuse, UR6, 0x3 ;  /* 0x000000061d007c11 */ /* 0x040fe4000f8e18ff */
[----:B------:R-:W-:Y:S02]  /*4120*/  SHF.L.U32 R3, R28, 0x1f, RZ ;  /* 0x0000001f1c037819 */ /* 0x000fe400000006ff */
[----:B------:R-:W-:Y:S02]  /*4130*/  LEA R20, R29, UR6, 0x4 ;  /* 0x000000061d147c11 */ /* 0x000fe4000f8e20ff */
[----:B--2---:R-:W2:Y:S02]  /*4140*/  SYNCS.PHASECHK.TRANS64.TRYWAIT P0, [R0+URZ+0x60], R3 ;  /* 0x00006003000075a7 */ /* 0x004ea400080011ff */
[----:B--2---:R-:W-:Y:S05]  /*4150*/  @!P0 BRA `(.L_x_86) ;  /* 0x00000034007c8947 */ /* 0x004fea0003800000 */
.L_x_143:
[----:B------:R-:W-:Y:S01]  /*4160*/  ISETP.GE.AND P0, PT, R72, 0x1, PT ;  /* 0x000000014800780c */ /* 0x000fe20003f06270 */
[----:B------:R-:W4:Y:S01]  /*4170*/  LDS.128 R20, [R20+0xf0] ;  /* 0x0000f00014147984 */ /* 0x000f220000000c00 */
[----:B------:R-:W-:Y:S01]  /*4180*/  ISETP.NE.U32.AND P4, PT, RZ, UR4, PT ;  /* 0x00000004ff007c0c */ /* 0x000fe2000bf85070 */
[----:B--2---:R-:W-:Y:S01]  /*4190*/  VIADD R0, R0, 0x70 ;  /* 0x0000007000007836 */ /* 0x004fe20000000000 */
[----:B------:R-:W-:Y:S02]  /*41a0*/  SHF.L.U32 R26, R30, 0x1f, RZ ;  /* 0x0000001f1e1a7819 */ /* 0x000fe400000006ff */
[----:B------:R-:W-:Y:S02]  /*41b0*/  ISETP.NE.AND.EX P4, PT, RZ, UR5, PT, P4 ;  /* 0x00000005ff007c0c */ /* 0x000fe4000bf85340 */
[----:B------:R-:W-:Y:S01]  /*41c0*/  PRMT R0, RZ, 0x654, R0 ;  /* 0x00000654ff007816 */ /* 0x000fe20000000000 */
[----:B------:R-:W-:Y:S01]  /*41d0*/  @!PT LDS RZ, [RZ] ;  /* 0x00000000fffff984 */ /* 0x000fe20000000800 */
[----:B------:R-:W-:Y:S01]  /*41e0*/  @!PT LDS RZ, [RZ] ;  /* 0x00000000fffff984 */ /* 0x000fe20000000800 */
[----:B------:R-:W-:Y:S01]  /*41f0*/  @!PT LDS RZ, [RZ] ;  /* 0x00000000fffff984 */ /* 0x000fe20000000800 */
[----:B------:R-:W-:Y:S01]  /*4200*/  @!PT LDS RZ, [RZ] ;  /* 0x00000000fffff984 */ /* 0x000fe20000000800 */
[----:B------:R2:W-:Y:S06]  /*4210*/  MEMBAR.ALL.CTA ;  /* 0x0000000000007992 */ /* 0x0005ec0000008000 */
[----:B--2---:R-:W2:Y:S02]  /*4220*/  FENCE.VIEW.ASYNC.S ;  /* 0x00000000000073c6 */ /* 0x004ea40000000000 */
[----:B--2---:R2:W-:Y:S01]  /*4230*/  SYNCS.ARRIVE.TRANS64.RED.A1T0 RZ, [R0+URZ], RZ ;  /* 0x000000ff00ff79a7 */ /* 0x0045e200081004ff */
[----:B----4-:R-:W-:Y:S11]  /*4240*/  LOP3.LUT P3, RZ, R22, 0x1, RZ, 0xc0, !PT ;  /* 0x0000000116ff7812 */ /* 0x010ff6000786c0ff */
[----:B------:R-:W-:Y:S02]  /*4250*/  @!UPT UIADD3 URZ, UPT, UPT, URZ, URZ, URZ ;  /* 0x000000fffffff290 */ /* 0x000fe4000fffe0ff */
[----:B------:R-:W-:Y:S02]  /*4260*/  @P3 MOV R13, R20 ;  /* 0x00000014000d3202 */ /* 0x000fe40000000f00 */
[----:B------:R-:W-:Y:S01]  /*4270*/  @P3 LOP3.LUT R8, R21, 0xffff, RZ, 0xc0, !PT ;  /* 0x0000ffff15083812 */ /* 0x000fe200078ec0ff */
[----:B--2---:R-:W-:Y:S06]  /*4280*/  @!P0 BRA `(.L_x_87) ;  /* 0x0000000000a48947 */ /* 0x004fec0003800000 */
[----:B-1----:R-:W-:Y:S01]  /*4290*/  IMAD.HI.U32 R31, R24, R7, RZ ;  /* 0x00000007181f7227 */ /* 0x002fe200078e00ff */
[----:B------:R-:W-:Y:S02]  /*42a0*/  ISETP.NE.AND P0, PT, R6, 0x1, PT ;  /* 0x000000010600780c */ /* 0x000fe40003f05270 */
[----:B------:R-:W-:Y:S01]  /*42b0*/  ISETP.NE.AND P2, PT, R72, 0x1, PT ;  /* 0x000000014800780c */ /* 0x000fe20003f45270 */
[----:B---3--:R-:W-:Y:S01]  /*42c0*/  IMAD.HI.U32 R34, R19, R16, RZ ;  /* 0x0000001013227227 */ /* 0x008fe200078e00ff */
[----:B------:R-:W-:Y:S02]  /*42d0*/  SHF.R.U32.HI R31, RZ, R18, R31 ;  /* 0x00000012ff1f7219 */ /* 0x000fe4000001161f */
[----:B------:R-:W-:Y:S01]  /*42e0*/  ISETP.NE.AND P5, PT, R2, 0x1, PT ;  /* 0x000000010200780c */ /* 0x000fe20003fa5270 */
[----:B------:R-:W-:Y:S01]  /*42f0*/  IMAD.HI.U32 R36, R13, R16, RZ ;  /* 0x000000100d247227 */ /* 0x000fe200078e00ff */
[----:B------:R-:W-:Y:S02]  /*4300*/  SHF.R.U32.HI R34, RZ, R17, R34 ;  /* 0x00000011ff227219 */ /* 0x000fe40000011622 */
[----:B------:R-:W-:Y:S01]  /*4310*/  SEL R3, R24, R31, !P0 ;  /* 0x0000001f18037207 */ /* 0x000fe20004000000 */
[C---:B------:R-:W-:Y:S01]  /*4320*/  IMAD.HI.U32 R31, R8.reuse, R7, RZ ;  /* 0x00000007081f7227 */ /* 0x040fe200078e00ff */
[----:B------:R-:W-:Y:S02]  /*4330*/  SEL R11, R19, R34, !P5 ;  /* 0x00000022130b7207 */ /* 0x000fe40006800000 */
[----:B------:R-:W-:Y:S01]  /*4340*/  SHF.R.U32.HI R36, RZ, R17, R36 ;  /* 0x00000011ff247219 */ /* 0x000fe20000011624 */
[----:B------:R-:W-:Y:S01]  /*4350*/  IMAD.HI.U32 R38, R3, R4, RZ ;  /* 0x0000000403267227 */ /* 0x000fe200078e00ff */
[----:B------:R-:W-:Y:S03]  /*4360*/  SHF.R.U32.HI R31, RZ, R18, R31 ;  /* 0x00000012ff1f7219 */ /* 0x000fe6000001161f */
[----:B------:R-:W-:Y:S01]  /*4370*/  IMAD.HI.U32 R34, R11, R4, RZ ;  /* 0x000000040b227227 */ /* 0x000fe200078e00ff */
[----:B------:R-:W-:Y:S02]  /*4380*/  @P2 SHF.R.U32.HI R3, RZ, R5, R38 ;  /* 0x00000005ff032219 */ /* 0x000fe40000011626 */
[----:B------:R-:W-:Y:S02]  /*4390*/  SEL R9, R8, R31, !P0 ;  /* 0x0000001f08097207 */ /* 0x000fe40004000000 */
[----:B------:R-:W-:Y:S01]  /*43a0*/  @P2 SHF.R.U32.HI R11, RZ, R5, R34 ;  /* 0x00000005ff0b2219 */ /* 0x000fe20000011622 */
[C---:B------:R-:W-:Y:S01]  /*43b0*/  IMAD R10, R72.reuse, R3, RZ ;  /* 0x00000003480a7224 */ /* 0x040fe200078e02ff */
[----:B------:R-:W-:Y:S01]  /*43c0*/  SEL R3, R13, R36, !P5 ;  /* 0x000000240d037207 */ /* 0x000fe20006800000 */
[C---:B------:R-:W-:Y:S03]  /*43d0*/  IMAD.HI.U32 R14, R9.reuse, R4, RZ ;  /* 0x00000004090e7227 */ /* 0x040fe600078e00ff */
[----:B------:R-:W-:Y:S01]  /*43e0*/  ISETP.GE.AND P0, PT, R9, R10, PT ;  /* 0x0000000a0900720c */ /* 0x000fe20003f06270 */
[C---:B------:R-:W-:Y:S01]  /*43f0*/  IMAD R12, R72.reuse, R11, RZ ;  /* 0x0000000b480c7224 */ /* 0x040fe200078e02ff */
[-C--:B------:R-:W-:Y:S04]  /*4400*/  SHF.R.U32.HI R14, RZ, R5.reuse, R14 ;  /* 0x00000005ff0e7219 */ /* 0x080fe8000001160e */
[----:B------:R-:W-:Y:S02]  /*4410*/  ISETP.GE.OR P0, PT, R3, R12, P0 ;  /* 0x0000000c0300720c */ /* 0x000fe40000706670 */
[----:B------:R-:W-:Y:S05]  /*4420*/  SEL R15, R9, R14, !P2 ;  /* 0x0000000e090f7207 */ /* 0x000fea0005000000 */
[----:B------:R-:W-:Y:S04]  /*4430*/  IMAD.MOV R14, RZ, RZ, -R15 ;  /* 0x000000ffff0e7224 */ /* 0x000fe800078e0a0f */
[----:B------:R-:W-:Y:S02]  /*4440*/  IMAD R14, R72, R14, R9 ;  /* 0x0000000e480e7224 */ /* 0x000fe400078e0209 */
[C---:B------:R-:W-:Y:S05]  /*4450*/  @!P0 IMAD.HI.U32 R10, R3.reuse, R4, RZ ;  /* 0x00000004030a8227 */ /* 0x040fea00078e00ff */
[----:B------:R-:W-:Y:S04]  /*4460*/  @!P0 SHF.R.U32.HI R10, RZ, R5, R10 ;  /* 0x00000005ff0a8219 */ /* 0x000fe8000001160a */
[----:B------:R-:W-:Y:S01]  /*4470*/  @!P0 SEL R0, R3, R10, !P2 ;  /* 0x0000000a03008207 */ /* 0x000fe20005000000 */
[----:B------:R-:W-:Y:S03]  /*4480*/  IMAD.MOV R10, RZ, RZ, -R3 ;  /* 0x000000ffff0a7224 */ /* 0x000fe600078e0a03 */
[----:B------:R-:W-:Y:S01]  /*4490*/  @!P0 IADD3 R15, PT, PT, R15, -R0, RZ ;  /* 0x800000000f0f8210 */ /* 0x000fe20007ffe0ff */
[----:B------:R-:W-:Y:S01]  /*44a0*/  @!P0 IMAD R0, R11, R14, R0 ;  /* 0x0000000e0b008224 */ /* 0x000fe200078e0200 */
[----:B------:R-:W-:Y:S01]  /*44b0*/  IADD3 R11, PT, PT, -R9, RZ, RZ ;  /* 0x000000ff090b7210 */ /* 0x000fe20007ffe1ff */
[----:B------:R-:W-:Y:S02]  /*44c0*/  IMAD R13, R2, R10, R13 ;  /* 0x0000000a020d7224 */ /* 0x000fe400078e020d */
[----:B------:R-:W-:Y:S02]  /*44d0*/  @!P0 IMAD R9, R15, R72, R3 ;  /* 0x000000480f098224 */ /* 0x000fe400078e0203 */
[----:B------:R-:W-:Y:S02]  /*44e0*/  @!P0 IMAD.MOV.U32 R3, RZ, RZ, R0 ;  /* 0x000000ffff038224 */ /* 0x000fe400078e0000 */
[----:B------:R-:W-:Y:S02]  /*44f0*/  IMAD R8, R6, R11, R8 ;  /* 0x0000000b06087224 */ /* 0x000fe400078e0208 */
[----:B------:R-:W-:Y:S02]  /*4500*/  IMAD R13, R3, R2, R13 ;  /* 0x00000002030d7224 */ /* 0x000fe400078e020d */
[----:B------:R-:W-:Y:S02]  /*4510*/  IMAD R8, R9, R6, R8 ;  /* 0x0000000609087224 */ /* 0x000fe400078e0208 */
.L_x_87:
[----:B------:R-:W-:Y:S05]  /*4520*/  BRA.U UP1, `(.L_x_88) ;  /* 0x0000000101107547 */ /* 0x000fea000b800000 */
[----:B------:R-:W-:Y:S04]  /*4530*/  MOV R0, UR7 ;  /* 0x0000000700007c02 */ /* 0x000fe80008000f00 */
[----:B------:R-:W-:Y:S04]  /*4540*/  SHF.L.U32 R3, R0, 0x1f, RZ ;  /* 0x0000001f00037819 */ /* 0x000fe800000006ff */
[----:B------:R-:W2:Y:S02]  /*4550*/  SYNCS.PHASECHK.TRANS64.TRYWAIT P0, [UR6+0x58], R3 ;  /* 0x00005803ff0075a7 */ /* 0x000ea40008001106 */
[----:B--2---:R-:W-:Y:S05]  /*4560*/  @!P0 BRA `(.L_x_89) ;  /* 0x00000030008c8947 */ /* 0x004fea0003800000 */
.L_x_88:
[----:B------:R-:W-:Y:S05]  /*4570*/  BRA.U !UP3, `(.L_x_90) ;  /* 0x000000010b347547 */ /* 0x000fea000b800000 */
[----:B------:R-:W-:Y:S01]  /*4580*/  UPLOP3.LUT UP0, UPT, UPT, UPT, UP2, 0x80, 0x8 ;  /* 0x000000000008789c */ /* 0x000fe20003f0f020 */
[----:B--2---:R-:W-:Y:S02]  /*4590*/  HFMA2 R0, -RZ, RZ, 0, 5.9604644775390625e-08 ;  /* 0x00000001ff007431 */ /* 0x004fe400000001ff */
[----:B------:R-:W-:Y:S03]  /*45a0*/  IMAD.MOV.U32 R165, RZ, RZ, 0x1 ;  /* 0x00000001ffa57424 */ /* 0x000fe600078e00ff */
[----:B------:R-:W-:Y:S05]  /*45b0*/  PLOP3.LUT P0, PT, PT, PT, UP0, 0x80, 0x8 ;  /* 0x000000000008781c */ /* 0x000fea0003f0f008 */
[----:B------:R-:W2:Y:S01]  /*45c0*/  @UP0 LDCU.64 UR10, c[0x0][0x888] ;  /* 0x00011100ff0a07ac */ /* 0x000ea20008000a00 */
[----:B------:R-:W-:Y:S07]  /*45d0*/  @UP0 UIMAD UR8, UR36, UR4, URZ ;  /* 0x00000004240802a4 */ /* 0x000fee000f8e02ff */
[----:B------:R-:W-:Y:S01]  /*45e0*/  @!P0 PRMT R165, R0, 0x7610, R165 ;  /* 0x0000761000a58816 */ /* 0x000fe200000000a5 */
[----:B--2---:R-:W-:Y:S03]  /*45f0*/  @UP0 UIMAD.WIDE UR10, UR8, 0x4, UR10 ;  /* 0x00000004080a08a5 */ /* 0x004fe6000f8e020a */
[----:B------:R-:W2:Y:S03]  /*4600*/  @!UP0 LDCU UR8, c[0x0][0x880] ;  /* 0x00011000ff0887ac */ /* 0x000ea60008000800 */
[----:B------:R-:W-:Y:S01]  /*4610*/  IMAD.U32 R10, RZ, RZ, UR10 ;  /* 0x0000000aff0a7e24 */ /* 0x000fe2000f8e00ff */
[----:B------:R-:W-:Y:S05]  /*4620*/  MOV R11, UR11 ;  /* 0x0000000b000b7c02 */ /* 0x000fea0008000f00 */
[----:B-----5:R4:W5:Y:S02]  /*4630*/  @P0 LDG.E R81, desc[UR40][R10.64] ;  /* 0x000000280a510981 */ /* 0x020964000c1e1900 */
[----:B--2-4-:R-:W-:Y:S07]  /*4640*/  @!P0 IMAD.U32 R81, RZ, RZ, UR8 ;  /* 0x00000008ff518e24 */ /* 0x014fee000f8e00ff */
.L_x_90:
[----:B-----5:R-:W-:Y:S01]  /*4650*/  @!P4 FSETP.EQ.AND P5, PT, R81, RZ, PT ;  /* 0x000000ff5100c20b */ /* 0x020fe20003fa2000 */
[----:B------:R-:W-:Y:S01]  /*4660*/  @!UPT UIADD3 URZ, UPT, UPT, URZ, URZ, URZ ;  /* 0x000000fffffff290 */ /* 0x000fe2000fffe0ff */
[----:B------:R-:W-:Y:S11]  /*4670*/  @!P4 BRA `(.L_x_91) ;  /* 0x000000000014c947 */ /* 0x000ff60003800000 */
[----:B------:R-:W-:Y:S02]  /*4680*/  LOP3.LUT P0, RZ, R165, 0xff, RZ, 0xc0, !PT ;  /* 0x000000ffa5ff7812 */ /* 0x000fe4000780c0ff */
[----:B------:R-:W-:Y:S04]  /*4690*/  PLOP3.LUT P5, PT, PT, PT, UP0, 0x80, 0x8 ;  /* 0x000000000008781c */ /* 0x000fe80003faf008 */
[----:B------:R-:W-:Y:S07]  /*46a0*/  PLOP3.LUT P5, PT, P5, PT, PT, 0x8, 0x80 ;  /* 0x000000000080781c */ /* 0x000fee0002fae170 */
[----:B------:R-:W-:Y:S11]  /*46b0*/  @P0 FSETP.EQ.AND P5, PT, R81, RZ, PT ;  /* 0x000000ff5100020b */ /* 0x000ff60003fa2000 */
[----:B------:R-:W-:Y:S02]  /*46c0*/  @!UPT UIADD3 URZ, UPT, UPT, URZ, URZ, URZ ;  /* 0x000000fffffff290 */ /* 0x000fe4000fffe0ff */
.L_x_91:
[----:B------:R-:W4:Y:S01]  /*46d0*/  SYNCS.PHASECHK.TRANS64.TRYWAIT P4, [UR6+0x48], R26 ;  /* 0x0000481aff0075a7 */ /* 0x000f220008081106 */
[----:B------:R-:W-:Y:S01]  /*46e0*/  @P3 SHF.R.U32.HI R27, RZ, 0x10, R21 ;  /* 0x00000010ff1b3819 */ /* 0x000fe20000011615 */
[----:B------:R-:W-:Y:S01]  /*46f0*/  VIADD R29, R29, 0x1 ;  /* 0x000000011d1d7836 */ /* 0x000fe20000000000 */
[----:B------:R-:W5:Y:S08]  /*4700*/  LDC.64 R14, c[0x0][0xb10] ;  /* 0x0002c400ff0e7b82 */ /* 0x000f700000000a00 */
[----:B------:R-:W1:Y:S08]  /*4710*/  LDC.64 R10, c[0x0][0xb18] ;  /* 0x0002c600ff0a7b82 */ /* 0x000e700000000a00 */
[----:B--2---:R-:W2:Y:S08]  /*4720*/  @!P1 LDC R0, c[0x0][0xb20] ;  /* 0x0002c800ff009b82 */ /* 0x004eb00000000800 */
[----:B------:R-:W3:Y:S01]  /*4730*/  @!P1 LDC R3, c[0x0][0xb0c] ;  /* 0x0002c300ff039b82 */ /* 0x000ee20000000800 */
[----:B-----5:R-:W-:Y:S05]  /*4740*/  @!P1 IMAD.HI.U32 R14, R13, R14, RZ ;  /* 0x0000000e0d0e9227 */ /* 0x020fea00078e00ff */
[----:B------:R-:W-:Y:S01]  /*4750*/  @!P1 SHF.R.U32.HI R14, RZ, R15, R14 ;  /* 0x0000000fff0e9219 */ /* 0x000fe2000001160e */
[----:B-1----:R-:W-:Y:S01]  /*4760*/  @!P1 IMAD.HI.U32 R11, R8, R11, RZ ;  /* 0x0000000b080b9227 */ /* 0x002fe200078e00ff */
[----:B------:R-:W-:Y:S04]  /*4770*/  @!P1 ISETP.NE.AND P0, PT, R10, 0x1, PT ;  /* 0x000000010a00980c */ /* 0x000fe80003f05270 */
[----:B--2---:R-:W-:Y:S02]  /*4780*/  @!P1 SHF.R.U32.HI R9, RZ, R0, R11 ;  /* 0x00000000ff099219 */ /* 0x004fe4000001160b */
[----:B---3--:R-:W-:Y:S02]  /*4790*/  @!P1 ISETP.NE.AND P2, PT, R3, 0x1, PT ;  /* 0x000000010300980c */ /* 0x008fe40003f45270 */
[----:B------:R-:W-:Y:S02]  /*47a0*/  @!P1 SEL R9, R8, R9, !P0 ;  /* 0x0000000908099207 */ /* 0x000fe40004000000 */
[----:B------:R-:W-:Y:S02]  /*47b0*/  ELECT P0, URZ, PT ;  /* 0x0000000000ff782f */ /* 0x000fe40003800000 */
[----:B------:R-:W-:Y:S05]  /*47c0*/  @!P1 SEL R14, R13, R14, !P2 ;  /* 0x0000000e0d0e9207 */ /* 0x000fea0005000000 */
[----:B------:R-:W-:Y:S02]  /*47d0*/  @!P1 IMAD.IADD R0, R9, 0x1, -R14 ;  /* 0x0000000109009824 */ /* 0x000fe400078e0a0e */
[----:B------:R-:W-:Y:S02]  /*47e0*/  @!P1 IMAD.IADD R9, R14, 0x1, -R9 ;  /* 0x000000010e099824 */ /* 0x000fe400078e0a09 */
[----:B------:R-:W-:Y:S02]  /*47f0*/  @!P1 IMAD R13, R0, R3, R13 ;  /* 0x00000003000d9224 */ /* 0x000fe400078e020d */
[----:B------:R-:W-:Y:S01]  /*4800*/  @!P1 IMAD R8, R9, R10, R8 ;  /* 0x0000000a09089224 */ /* 0x000fe200078e0208 */
[----:B----4-:R-:W-:Y:S06]  /*4810*/  @!P4 BRA `(.L_x_92) ;  /* 0x0000002c00f8c947 */ /* 0x010fec0003800000 */
.L_x_146:
[----:B------:R-:W-:Y:S01]  /*4820*/  PLOP3.LUT P5, PT, P5, P0, PT, 0xf2, 0x2f ;  /* 0x00000000002f781c */ /* 0x000fe20002fa1e72 */
[----:B------:R-:W-:Y:S01]  /*4830*/  UMOV UR14, 0x0 ;  /* 0x00000000000e7882 */ /* 0x000fe20000000000 */
[----:B------:R-:W-:Y:S01]  /*4840*/  LOP3.LUT R30, R30, 0x1, RZ, 0x3c, !PT ;  /* 0x000000011e1e7812 */ /* 0x000fe200078e3cff */
[----:B------:R-:W-:Y:S01]  /*4850*/  UMOV UR15, 0x10000000 ;  /* 0x10000000000f7882 */ /* 0x000fe20000000000 */
[----:B------:R-:W-:Y:S01]  /*4860*/  UMOV UR12, UR36 ;  /* 0x00000024000c7c82 */ /* 0x000fe20008000000 */
[----:B------:R-:W-:Y:S08]  /*4870*/  @P3 R2UR UR36, R27 ;  /* 0x000000001b2432ca */ /* 0x000ff000000e0000 */
[----:B-1----:R-:W-:Y:S01]  /*4880*/  @!P5 IADD3 R3, P0, PT, R32, 0x580, RZ ;  /* 0x000005802003d810 */ /* 0x002fe20007f1e0ff */
[----:B------:R-:W-:Y:S01]  /*4890*/  @!P5 IMAD.SHL.U32 R164, R164, 0x40, RZ ;  /* 0x00000040a4a4d824 */ /* 0x000fe200078e00ff */
[----:B------:R-:W-:Y:S01]  /*48a0*/  VOTEU.ALL UP1, P5 ;  /* 0x0000000000ff7886 */ /* 0x000fe20002820000 */
[----:B------:R-:W-:Y:S01]  /*48b0*/  @!P5 IMAD.SHL.U32 R155, R155, 0x80, RZ ;  /* 0x000000809b9bd824 */ /* 0x000fe200078e00ff */
[----:B------:R-:W-:Y:S01]  /*48c0*/  @!P5 R2UR UR9, R3 ;  /* 0x000000000309d2ca */ /* 0x000fe200000e0000 */
[----:B------:R-:W-:Y:S01]  /*48d0*/  @!P5 IMAD.X R0, RZ, RZ, R33, P0 ;  /* 0x000000ffff00d224 */ /* 0x000fe200000e0621 */
[----:B------:R-:W-:Y:S01]  /*48e0*/  @!P5 R2UR UR10, R164 ;  /* 0x00000000a40ad2ca */ /* 0x000fe200000e0000 */
[----:B------:R-:W-:Y:S01]  /*48f0*/  IMAD.IADD R164, R8, 0x1, R143 ;  /* 0x0000000108a47824 */ /* 0x000fe200078e028f */
[----:B------:R-:W-:Y:S01]  /*4900*/  @!P5 R2UR UR11, R155 ;  /* 0x000000009b0bd2ca */ /* 0x000fe200000e0000 */
[----:B------:R-:W-:Y:S01]  /*4910*/  IMAD.IADD R155, R13, 0x1, R154 ;  /* 0x000000010d9b7824 */ /* 0x000fe200078e029a */
[----:B------:R-:W-:Y:S02]  /*4920*/  @!P5 R2UR UR8, R0 ;  /* 0x000000000008d2ca */ /* 0x000fe400000e0000 */
[C---:B------:R-:W-:Y:S04]  /*4930*/  ISETP.NE.AND P0, PT, R29.reuse, 0x2, PT ;  /* 0x000000021d00780c */ /* 0x040fe80003f05270 */
[----:B------:R-:W-:Y:S01]  /*4940*/  SEL R3, RZ, 0x1, P0 ;  /* 0x00000001ff037807 */ /* 0x000fe20000000000 */
[----:B------:R-:W-:Y:S01]  /*4950*/  IMAD.U32 R10, RZ, RZ, UR9 ;  /* 0x00000009ff0a7e24 */ /* 0x000fe2000f8e00ff */
[----:B------:R-:W-:Y:S01]  /*4960*/  @!UP1 UIADD3 UR9, UPT, UPT, UR6, 0x40, URZ ;  /* 0x0000004006099890 */ /* 0x000fe2000fffe0ff */
[----:B------:R-:W-:Y:S02]  /*4970*/  SEL R29, R29, RZ, P0 ;  /* 0x000000ff1d1d7207 */ /* 0x000fe40000000000 */
[----:B------:R-:W-:Y:S02]  /*4980*/  LOP3.LUT R28, R28, R3, RZ, 0x3c, !PT ;  /* 0x000000031c1c7212 */ /* 0x000fe400078e3cff */
[----:B------:R-:W-:Y:S01]  /*4990*/  IMAD.U32 R11, RZ, RZ, UR8 ;  /* 0x00000008ff0b7e24 */ /* 0x000fe2000f8e00ff */
[----:B------:R-:W-:Y:S01]  /*49a0*/  @!P5 R2UR UR16, R10 ;  /* 0x000000000a10d2ca */ /* 0x000fe200000e0000 */
[----:B------:R-:W-:Y:S01]  /*49b0*/  @!UP1 UIADD3 UR8, UPT, UPT, UR6, 0x200, URZ ;  /* 0x0000020006089890 */ /* 0x000fe2000fffe0ff */
[----:B------:R-:W-:Y:S02]  /*49c0*/  VOTEU.ALL UP1, P5 ;  /* 0x0000000000ff7886 */ /* 0x000fe40002820000 */
[----:B------:R-:W-:Y:S11]  /*49d0*/  @!P5 R2UR UR17, R11 ;  /* 0x000000000b11d2ca */ /* 0x000ff600000e0000 */
[----:B------:R-:W-:Y:S02]  /*49e0*/  @!UPT UIADD3 URZ, UPT, UPT, URZ, URZ, URZ ;  /* 0x000000fffffff290 */ /* 0x000fe4000fffe0ff */
[----:B------:R2:W-:Y:S01]  /*49f0*/  @!UP1 UTMALDG.3D [UR8], [UR16], desc[UR14] ;  /* 0x00000e08100095b4 */ /* 0x0005e20008011000 */
[----:B------:R2:W-:Y:S01]  /*4a00*/  @!P5 SYNCS.ARRIVE.TRANS64.RED.A0TR RZ, [UR6+0x40], R25 ;  /* 0x00004019ffffd9a7 */ /* 0x0005e20008300406 */
[----:B------:R-:W-:Y:S01]  /*4a10*/  UPLOP3.LUT UP1, UPT, UPT, UPT, UPT, 0x80, 0x8 ;  /* 0x000000000008789c */ /* 0x000fe20003f2f070 */
[----:B------:R-:W-:Y:S01]  /*4a20*/  SYNCS.ARRIVE.TRANS64.RED.A1T0 RZ, [UR37], RZ ;  /* 0x000000ffffff79a7 */ /* 0x000fe20008100425 */
[----:B------:R-:W-:Y:S09]  /*4a30*/  @P3 BRA `(.L_x_93) ;  /* 0xfffffff400b43947 */ /* 0x000ff2000383ffff */
[----:B------:R-:W-:Y:S07]  /*4a40*/  MOV R0, UR6 ;  /* 0x0000000600007c02 */ /* 0x000fee0008000f00 */
.L_x_94:
[----:B-1----:R-:W-:-:S04]  /*4a50*/  SHF.L.U32 R3, R30, 0x1f, RZ ;  /* 0x0000001f1e037819 */ /* 0x002fc800000006ff */
[----:B------:R1:W3:Y:S03]  /*4a60*/  SYNCS.PHASECHK.TRANS64.TRYWAIT P0, [R0+URZ+0x48], R3 ;  /* 0x00004803000075a7 */ /* 0x0002e600080011ff */
[----:B---3--:R-:W-:Y:S05]  /*4a70*/  @!P0 NANOSLEEP.SYNCS 0x989680 ;  /* 0x009896800000895d */ /* 0x008fea0003900000 */
[----:B------:R-:W3:Y:S02]  /*4a80*/  @!P0 SYNCS.PHASECHK.TRANS64 P0, [R0+URZ+0x48], R3 ;  /* 0x00004803000085a7 */ /* 0x000ee400080010ff */
[----:B--23--:R-:W-:Y:S05]  /*4a90*/  @P0 EXIT ;  /* 0x000000000000094d */ /* 0x00cfea0003800000 */
[----:B------:R-:W-:Y:S05]  /*4aa0*/  BRA `(.L_x_94) ;  /* 0xfffffffc00e87947 */ /* 0x000fea000383ffff */
.L_x_85:
[----:B------:R-:W-:-:S06]  /*4ab0*/  UISETP.GE.AND UP1, UPT, UR10, 0x4, UPT ;  /* 0x000000040a00788c */ /* 0x000fcc000bf26270 */
[----:B------:R-:W-:-:S13]  /*4ac0*/  PLOP3.LUT P0, PT, PT, PT, UP1, 0x80, 0x8 ;  /* 0x000000000008781c */ /* 0x000fda0003f0f018 */
[----:B------:R-:W-:Y:S05]  /*4ad0*/  @!P0 EXIT ;  /* 0x000000000000894d */ /* 0x000fea0003800000 */
[----:B------:R-:W-:Y:S01]  /*4ae0*/  BAR.SYNC.DEFER_BLOCKING 0x6, 0xa0 ;  /* 0x0182800000007b1d */ /* 0x000fe20000010000 */
[C---:B------:R-:W-:Y:S02]  /*4af0*/  IMAD.SHL.U32 R3, R166.reuse, 0x40, RZ ;  /* 0x00000040a6037824 */ /* 0x040fe400078e00ff */
[----:B------:R-:W-:Y:S02]  /*4b00*/  HFMA2 R76, -RZ, RZ, 0, 0 ;  /* 0x00000000ff4c7431 */ /* 0x000fe400000001ff */
[C---:B------:R-:W-:Y:S01]  /*4b10*/  IMAD.SHL.U32 R168, R166.reuse, 0x8, RZ ;  /* 0x00000008a6a87824 */ /* 0x040fe200078e00ff */
[----:B------:R-:W-:Y:S01]  /*4b20*/  CS2R R174, SRZ ;  /* 0x0000000000ae7805 */ /* 0x000fe2000001ff00 */
[----:B------:R-:W-:Y:S01]  /*4b30*/  IMAD.U32 R79, R166, 0x10000, RZ ;  /* 0x00010000a64f7824 */ /* 0x000fe200078e00ff */
[----:B------:R-:W-:Y:S01]  /*4b40*/  UMOV UR43, 0x400 ;  /* 0x00000400002b7882 */ /* 0x000fe20000000000 */
[----:B------:R-:W-:Y:S01]  /*4b50*/  LOP3.LUT R5, R3, 0x180, RZ, 0xc0, !PT ;  /* 0x0000018003057812 */ /* 0x000fe200078ec0ff */
[----:B------:R-:W-:Y:S01]  /*4b60*/  ULEA UR43, UR37, UR43, 0x18 ;  /* 0x0000002b252b7291 */ /* 0x000fe2000f8ec0ff */
[----:B------:R-:W1:Y:S01]  /*4b70*/  LDC R167, c[0x0][0x370] ;  /* 0x0000dc00ffa77b82 */ /* 0x000e620000000800 */
[----:B------:R-:W-:Y:S01]  /*4b80*/  LOP3.LUT R79, R79, 0x600000, RZ, 0xc0, !PT ;  /* 0x006000004f4f7812 */ /* 0x000fe200078ec0ff */
[----:B------:R-:W-:Y:S01]  /*4b90*/  IMAD.MOV.U32 R182, RZ, RZ, RZ ;  /* 0x000000ffffb67224 */ /* 0x000fe200078e00ff */
[----:B------:R-:W-:Y:S01]  /*4ba0*/  LOP3.LUT R168, R5, 0x30, R168, 0xf8, !PT ;  /* 0x0000003005a87812 */ /* 0x000fe200078ef8a8 */
[----:B------:R-:W-:Y:S01]  /*4bb0*/  UIADD3 UR4, UPT, UPT, UR43, 0x2200, URZ ;  /* 0x000022002b047890 */ /* 0x000fe2000fffe0ff */
[----:B------:R-:W-:Y:S01]  /*4bc0*/  IMAD.MOV.U32 R173, RZ, RZ, RZ ;  /* 0x000000ffffad7224 */ /* 0x000fe200078e00ff */
[----:B------:R-:W2:Y:S01]  /*4bd0*/  LDCU.64 UR46, c[0x0][0x348] ;  /* 0x00006900ff2e77ac */ /* 0x000ea20008000a00 */
[----:B------:R-:W-:Y:S01]  /*4be0*/  LOP3.LUT R168, R168, 0x1e40, R3, 0xf8, !PT ;  /* 0x00001e40a8a87812 */ /* 0x000fe200078ef803 */
[----:B------:R-:W3:Y:S01]  /*4bf0*/  LDC R74, c[0x0][0xb0c] ;  /* 0x0002c300ff4a7b82 */ /* 0x000ee20000000800 */
[----:B------:R-:W-:Y:S01]  /*4c00*/  IMAD.SHL.U32 R3, R166, 0x10, RZ ;  /* 0x00000010a6037824 */ /* 0x000fe200078e00ff */
[----:B------:R-:W-:Y:S01]  /*4c10*/  MOV R179, UR4 ;  /* 0x0000000400b37c02 */ /* 0x000fe20008000f00 */
[----:B------:R-:W4:Y:S03]  /*4c20*/  LDCU.64 UR38, c[0x0][0x888] ;  /* 0x00011100ff2677ac */ /* 0x000f260008000a00 */
[C---:B------:R-:W-:Y:S01]  /*4c30*/  LOP3.LUT R5, R3.reuse, 0x20, RZ, 0xc0, !PT ;  /* 0x0000002003057812 */ /* 0x040fe200078ec0ff */
[----:B------:R-:W2:Y:S01]  /*4c40*/  LDS R0, [UR43+0x110] ;  /* 0x0001102bff007984 */ /* 0x000ea20008000800 */
[----:B------:R-:W1:Y:S01]  /*4c50*/  LDC R170, c[0x0][0xb20] ;  /* 0x0002c800ffaa7b82 */ /* 0x000e620000000800 */
[----:B------:R-:W-:Y:S01]  /*4c60*/  LOP3.LUT R3, R3, 0x40, RZ, 0xc0, !PT ;  /* 0x0000004003037812 */ /* 0x000fe200078ec0ff */
[----:B------:R-:W-:-:S06]  /*4c70*/  UIADD3 UR42, UPT, UPT, UR43, 0x200, URZ ;  /* 0x000002002b2a7890 */ /* 0x000fcc000fffe0ff */
[----:B------:R-:W1:Y:S08]  /*4c80*/  LDC R73, c[0x0][0xb30] ;  /* 0x0002cc00ff497b82 */ /* 0x000e700000000800 */
[----:B------:R-:W1:Y:S08]  /*4c90*/  LDC.64 R152, c[0x0][0xb10] ;  /* 0x0002c400ff987b82 */ /* 0x000e700000000a00 */
[----:B------:R-:W1:Y:S08]  /*4ca0*/  LDC.64 R70, c[0x0][0xb18] ;  /* 0x0002c600ff467b82 */ /* 0x000e700000000a00 */
[----:B------:R-:W1:Y:S01]  /*4cb0*/  LDC.64 R148, c[0x0][0x888] ;  /* 0x00022200ff947b82 */ /* 0x000e620000000a00 */
[----:B--2---:R-:W-:-:S07]  /*4cc0*/  IMAD.IADD R79, R0, 0x1, R79 ;  /* 0x00000001004f7824 */ /* 0x004fce00078e024f */
[----:B------:R-:W2:Y:S01]  /*4cd0*/  LDC.64 R68, c[0x0][0xb28] ;  /* 0x0002ca00ff447b82 */ /* 0x000ea20000000a00 */
[----:B------:R-:W-:-:S05]  /*4ce0*/  VIADD R0, R168, UR43 ;  /* 0x0000002ba8007c36 */ /* 0x000fca0008000000 */
[--C-:B------:R-:W-:Y:S02]  /*4cf0*/  IADD3 R178, PT, PT, -R5, 0x200, R0.reuse ;  /* 0x0000020005b27810 */ /* 0x100fe40007ffe100 */
[----:B------:R-:W1:Y:S01]  /*4d00*/  LDC.64 R150, c[0x0][0x890] ;  /* 0x00022400ff967b82 */ /* 0x000e620000000a00 */
[----:B------:R-:W-:Y:S02]  /*4d10*/  IADD3 R177, PT, PT, -R3, 0x200, R0 ;  /* 0x0000020003b17810 */ /* 0x000fe40007ffe100 */
[----:B------:R-:W-:-:S05]  /*4d20*/  IMAD.IADD R176, R178, 0x1, -R3 ;  /* 0x00000001b2b07824 */ /* 0x000fca00078e0a03 */
[----:B------:R-:W1:Y:S08]  /*4d30*/  LDC.64 R146, c[0x0][0x8b0] ;  /* 0x00022c00ff927b82 */ /* 0x000e700000000a00 */
[----:B------:R-:W1:Y:S08]  /*4d40*/  LDC.64 R144, c[0x0][0x8a8] ;  /* 0x00022a00ff907b82 */ /* 0x000e700000000a00 */
[----:B---34-:R-:W1:Y:S02]  /*4d50*/  LDC R172, c[0x0][0x374] ;  /* 0x0000dd00ffac7b82 */ /* 0x018e640000000800 */
.L_x_112:
[----:B------:R-:W-:Y:S02]  /*4d60*/  LEA R0, R182, UR43, 0x3 ;  /* 0x0000002bb6007c11 */ /* 0x000fe4000f8e18ff */
[----:B------:R-:W-:Y:S02]  /*4d70*/  SHF.L.U32 R3, R174, 0x1f, RZ ;  /* 0x0000001fae037819 */ /* 0x000fe400000006ff */
[----:B------:R-:W-:Y:S02]  /*4d80*/  LEA R16, R182, UR43, 0x4 ;  /* 0x0000002bb6107c11 */ /* 0x000fe4000f8e20ff */
[----:B------:R-:W3:Y:S02]  /*4d90*/  SYNCS.PHASECHK.TRANS64.TRYWAIT P0, [R0+URZ+0x60], R3 ;  /* 0x00006003000075a7 */ /* 0x000ee400080011ff */
[----:B-123--:R-:W-:Y:S05]  /*4da0*/  @!P0 BRA `(.L_x_95) ;  /* 0x0000002800ac8947 */ /* 0x00efea0003800000 */
.L_x_147:
[----:B------:R-:W4:Y:S01]  /*4db0*/  LDC.64 R12, c[0x0][0xb10] ;  /* 0x0002c400ff0c7b82 */ /* 0x000f220000000a00 */
[----:B------:R-:W2:Y:S01]  /*4dc0*/  LDS.128 R16, [R16+0xf0] ;  /* 0x0000f00010107984 */ /* 0x000ea20000000c00 */
[----:B-1----:R-:W-:Y:S01]  /*4dd0*/  ISETP.NE.AND P1, PT, R73, 0x1, PT ;  /* 0x000000014900780c */ /* 0x002fe20003f25270 */
[----:B---3--:R-:W-:Y:S01]  /*4de0*/  VIADD R0, R0, 0x70 ;  /* 0x0000007000007836 */ /* 0x008fe20000000000 */
[----:B------:R-:W-:Y:S04]  /*4df0*/  ISETP.GE.AND P0, PT, R72, 0x1, PT ;  /* 0x000000014800780c */ /* 0x000fe80003f06270 */
[----:B------:R-:W1:Y:S01]  /*4e00*/  LDC.64 R10, c[0x0][0xb18] ;  /* 0x0002c600ff0a7b82 */ /* 0x000e620000000a00 */
[----:B------:R-:W-:Y:S01]  /*4e10*/  PRMT R0, RZ, 0x654, R0 ;  /* 0x00000654ff007816 */ /* 0x000fe20000000000 */
[----:B------:R-:W-:Y:S01]  /*4e20*/  @!PT LDS RZ, [RZ] ;  /* 0x00000000fffff984 */ /* 0x000fe20000000800 */
[----:B------:R-:W-:Y:S01]  /*4e30*/  @!PT LDS RZ, [RZ] ;  /* 0x00000000fffff984 */ /* 0x000fe20000000800 */
[----:B------:R-:W-:Y:S01]  /*4e40*/  @!PT LDS RZ, [RZ] ;  /* 0x00000000fffff984 */ /* 0x000fe20000000800 */
[----:B------:R-:W-:Y:S01]  /*4e50*/  @!PT LDS RZ, [RZ] ;  /* 0x00000000fffff984 */ /* 0x000fe20000000800 */
[----:B------:R3:W-:Y:S06]  /*4e60*/  MEMBAR.ALL.CTA ;  /* 0x0000000000007992 */ /* 0x0007ec0000008000 */
[----:B---3--:R-:W3:Y:S01]  /*4e70*/  FENCE.VIEW.ASYNC.S ;  /* 0x00000000000073c6 */ /* 0x008ee20000000000 */
[----:B------:R-:W1:Y:S08]  /*4e80*/  @!P1 LDC R14, c[0x0][0xb20] ;  /* 0x0002c800ff0e9b82 */ /* 0x000e700000000800 */
[----:B------:R-:W1:Y:S01]  /*4e90*/  @!P1 LDC R9, c[0x0][0xb0c] ;  /* 0x0002c300ff099b82 */ /* 0x000e620000000800 */
[----:B---3--:R3:W-:Y:S01]  /*4ea0*/  SYNCS.ARRIVE.TRANS64.RED.A1T0 RZ, [R0+URZ], RZ ;  /* 0x000000ff00ff79a7 */ /* 0x0087e200081004ff */
[----:B--2---:R-:W-:Y:S04]  /*4eb0*/  LOP3.LUT P4, RZ, R18, 0x1, RZ, 0xc0, !PT ;  /* 0x0000000112ff7812 */ /* 0x004fe8000788c0ff */
[----:B------:R-:W-:Y:S09]  /*4ec0*/  P2R R180, PR, RZ, 0x10 ;  /* 0x00000010ffb47803 */ /* 0x000ff20000000000 */
[----:B------:R-:W-:Y:S02]  /*4ed0*/  @P4 MOV R77, R16 ;  /* 0x00000010004d4202 */ /* 0x000fe40000000f00 */
[----:B------:R-:W-:Y:S01]  /*4ee0*/  @P4 LOP3.LUT R75, R17, 0xffff, RZ, 0xc0, !PT ;  /* 0x0000ffff114b4812 */ /* 0x000fe200078ec0ff */
[----:B---34-:R-:W-:Y:S06]  /*4ef0*/  @!P0 BRA `(.L_x_96) ;  /* 0x0000000000a48947 */ /* 0x018fec0003800000 */
[----:B------:R-:W-:Y:S01]  /*4f00*/  IMAD.HI.U32 R21, R172, R71, RZ ;  /* 0x00000047ac157227 */ /* 0x000fe200078e00ff */
[----:B------:R-:W-:Y:S02]  /*4f10*/  ISETP.NE.AND P0, PT, R70, 0x1, PT ;  /* 0x000000014600780c */ /* 0x000fe40003f05270 */
[----:B------:R-:W-:Y:S01]  /*4f20*/  ISETP.NE.AND P2, PT, R72, 0x1, PT ;  /* 0x000000014800780c */ /* 0x000fe20003f45270 */
[----:B------:R-:W-:Y:S01]  /*4f30*/  IMAD.HI.U32 R20, R167, R152, RZ ;  /* 0x00000098a7147227 */ /* 0x000fe200078e00ff */
[----:B------:R-:W-:Y:S02]  /*4f40*/  SHF.R.U32.HI R21, RZ, R170, R21 ;  /* 0x000000aaff157219 */ /* 0x000fe40000011615 */
[----:B------:R-:W-:Y:S01]  /*4f50*/  ISETP.NE.AND P3, PT, R74, 0x1, PT ;  /* 0x000000014a00780c */ /* 0x000fe20003f65270 */
[----:B------:R-:W-:Y:S01]  /*4f60*/  IMAD.HI.U32 R24, R77, R152, RZ ;  /* 0x000000984d187227 */ /* 0x000fe200078e00ff */
[----:B------:R-:W-:Y:S02]  /*4f70*/  SHF.R.U32.HI R20, RZ, R153, R20 ;  /* 0x00000099ff147219 */ /* 0x000fe40000011614 */
[----:B------:R-:W-:Y:S01]  /*4f80*/  SEL R3, R172, R21, !P0 ;  /* 0x00000015ac037207 */ /* 0x000fe20004000000 */
[----:B------:R-:W-:Y:S01]  /*4f90*/  IMAD.HI.U32 R21, R75, R71, RZ ;  /* 0x000000474b157227 */ /* 0x000fe200078e00ff */
[----:B------:R-:W-:Y:S02]  /*4fa0*/  SEL R7, R167, R20, !P3 ;  /* 0x00000014a7077207 */ /* 0x000fe40005800000 */
[----:B------:R-:W-:Y:S01]  /*4fb0*/  SHF.R.U32.HI R24, RZ, R153, R24 ;  /* 0x00000099ff187219 */ /* 0x000fe20000011618 */
[-C--:B------:R-:W-:Y:S04]  /*4fc0*/  IMAD.HI.U32 R20, R3, R68.reuse, RZ ;  /* 0x0000004403147227 */ /* 0x080fe800078e00ff */
[----:B------:R-:W-:Y:S01]  /*4fd0*/  IMAD.HI.U32 R22, R7, R68, RZ ;  /* 0x0000004407167227 */ /* 0x000fe200078e00ff */
[-C--:B------:R-:W-:Y:S02]  /*4fe0*/  @P2 SHF.R.U32.HI R3, RZ, R69.reuse, R20 ;  /* 0x00000045ff032219 */ /* 0x080fe40000011614 */
[----:B------:R-:W-:Y:S02]  /*4ff0*/  SHF.R.U32.HI R20, RZ, R170, R21 ;  /* 0x000000aaff147219 */ /* 0x000fe40000011615 */
[----:B------:R-:W-:Y:S01]  /*5000*/  @P2 SHF.R.U32.HI R7, RZ, R69, R22 ;  /* 0x00000045ff072219 */ /* 0x000fe20000011616 */
[C---:B------:R-:W-:Y:S01]  /*5010*/  IMAD R2, R72.reuse, R3, RZ ;  /* 0x0000000348027224 */ /* 0x040fe200078e02ff */
[----:B------:R-:W-:Y:S02]  /*5020*/  SEL R5, R75, R20, !P0 ;  /* 0x000000144b057207 */ /* 0x000fe40004000000 */
[----:B------:R-:W-:Y:S01]  /*5030*/  SEL R3, R77, R24, !P3 ;  /* 0x000000184d037207 */ /* 0x000fe20005800000 */
[----:B------:R-:W-:Y:S01]  /*5040*/  IMAD R4, R72, R7, RZ ;  /* 0x0000000748047224 */ /* 0x000fe200078e02ff */
[C---:B------:R-:W-:Y:S01]  /*5050*/  ISETP.GE.AND P0, PT, R5.reuse, R2, PT ;  /* 0x000000020500720c */ /* 0x040fe20003f06270 */
[----:B------:R-:W-:Y:S03]  /*5060*/  IMAD.HI.U32 R6, R5, R68, RZ ;  /* 0x0000004405067227 */ /* 0x000fe600078e00ff */
[----:B------:R-:W-:Y:S01]  /*5070*/  ISETP.GE.OR P0, PT, R3, R4, P0 ;  /* 0x000000040300720c */ /* 0x000fe20000706670 */
[----:B------:R-:W-:Y:S01]  /*5080*/  IMAD.MOV R4, RZ, RZ, -R3 ;  /* 0x000000ffff047224 */ /* 0x000fe200078e0a03 */
[-C--:B------:R-:W-:Y:S03]  /*5090*/  SHF.R.U32.HI R6, RZ, R69.reuse, R6 ;  /* 0x00000045ff067219 */ /* 0x080fe60000011606 */
[----:B------:R-:W-:Y:S01]  /*50a0*/  IMAD R77, R74, R4, R77 ;  /* 0x000000044a4d7224 */ /* 0x000fe200078e024d */
[----:B------:R-:W-:Y:S05]  /*50b0*/  SEL R15, R5, R6, !P2 ;  /* 0x00000006050f7207 */ /* 0x000fea0005000000 */
[----:B------:R-:W-:Y:S02]  /*50c0*/  IMAD.MOV R6, RZ, RZ, -R15 ;  /* 0x000000ffff067224 */ /* 0x000fe400078e0a0f */
[C---:B------:R-:W-:Y:S04]  /*50d0*/  @!P0 IMAD.HI.U32 R2, R3.reuse, R68, RZ ;  /* 0x0000004403028227 */ /* 0x040fe800078e00ff */
[----:B------:R-:W-:Y:S01]  /*50e0*/  IMAD R6, R72, R6, R5 ;  /* 0x0000000648067224 */ /* 0x000fe200078e0205 */
[----:B------:R-:W-:Y:S04]  /*50f0*/  @!P0 SHF.R.U32.HI R2, RZ, R69, R2 ;  /* 0x00000045ff028219 */ /* 0x000fe80000011602 */
[----:B------:R-:W-:Y:S02]  /*5100*/  @!P0 SEL R0, R3, R2, !P2 ;  /* 0x0000000203008207 */ /* 0x000fe40005000000 */
[----:B------:R-:W-:Y:S02]  /*5110*/  IADD3 R2, PT, PT, -R5, RZ, RZ ;  /* 0x000000ff05027210 */ /* 0x000fe40007ffe1ff */
[----:B------:R-:W-:Y:S01]  /*5120*/  @!P0 IADD3 R8, PT, PT, R15, -R0, RZ ;  /* 0x800000000f088210 */ /* 0x000fe20007ffe0ff */
[----:B------:R-:W-:Y:S02]  /*5130*/  @!P0 IMAD R0, R7, R6, R0 ;  /* 0x0000000607008224 */ /* 0x000fe400078e0200 */
[----:B------:R-:W-:Y:S02]  /*5140*/  IMAD R75, R70, R2, R75 ;  /* 0x00000002464b7224 */ /* 0x000fe400078e024b */
[----:B------:R-:W-:Y:S02]  /*5150*/  @!P0 IMAD R5, R8, R72, R3 ;  /* 0x0000004808058224 */ /* 0x000fe400078e0203 */
[----:B------:R-:W-:Y:S04]  /*5160*/  @!P0 IMAD.MOV.U32 R3, RZ, RZ, R0 ;  /* 0x000000ffff038224 */ /* 0x000fe800078e0000 */
[----:B------:R-:W-:Y:S02]  /*5170*/  IMAD R77, R3, R74, R77 ;  /* 0x0000004a034d7224 */ /* 0x000fe400078e024d */
[----:B------:R-:W-:Y:S07]  /*5180*/  IMAD R75, R5, R70, R75 ;  /* 0x00000046054b7224 */ /* 0x000fee00078e024b */
.L_x_96:
[----:B------:R-:W-:Y:S01]  /*5190*/  @!P1 IMAD.HI.U32 R0, R77, R12, RZ ;  /* 0x0000000c4d009227 */ /* 0x000fe200078e00ff */
[----:B-1----:R-:W-:Y:S01]  /*51a0*/  @!P1 ISETP.NE.AND P0, PT, R10, 0x1, PT ;  /* 0x000000010a00980c */ /* 0x002fe20003f05270 */
[----:B------:R-:W-:Y:S01]  /*51b0*/  ULOP3.LUT UP0, URZ, UR42, 0x1b0, URZ, 0xc0, !UPT ;  /* 0x000001b02aff7892 */ /* 0x000fe2000f80c0ff */
[----:B------:R-:W-:Y:S01]  /*51c0*/  @!P1 ISETP.NE.AND P2, PT, R9, 0x1, PT ;  /* 0x000000010900980c */ /* 0x000fe20003f45270 */
[----:B------:R-:W-:Y:S01]  /*51d0*/  @!P1 IMAD.HI.U32 R3, R75, R11, RZ ;  /* 0x0000000b4b039227 */ /* 0x000fe200078e00ff */
[----:B------:R-:W-:Y:S02]  /*51e0*/  @!P1 SHF.R.U32.HI R0, RZ, R13, R0 ;  /* 0x0000000dff009219 */ /* 0x000fe40000011600 */
[----:B------:R-:W-:Y:S01]  /*51f0*/  @P4 SHF.R.U32.HI R171, RZ, 0x10, R17 ;  /* 0x00000010ffab4819 */ /* 0x000fe20000011611 */
[----:B------:R-:W-:Y:S01]  /*5200*/  VIADD R182, R182, 0x1 ;  /* 0x00000001b6b67836 */ /* 0x000fe20000000000 */
[----:B------:R-:W-:Y:S02]  /*5210*/  @!P1 SHF.R.U32.HI R2, RZ, R14, R3 ;  /* 0x0000000eff029219 */ /* 0x000fe40000011603 */
[----:B------:R-:W-:Y:S02]  /*5220*/  @!P1 SEL R3, R77, R0, !P2 ;  /* 0x000000004d039207 */ /* 0x000fe40005000000 */
[----:B------:R-:W-:Y:S05]  /*5230*/  @!P1 SEL R2, R75, R2, !P0 ;  /* 0x000000024b029207 */ /* 0x000fea0004000000 */
[----:B------:R-:W-:Y:S02]  /*5240*/  @!P1 IMAD.IADD R0, R2, 0x1, -R3 ;  /* 0x0000000102009824 */ /* 0x000fe400078e0a03 */
[----:B------:R-:W-:Y:S02]  /*5250*/  @!P1 IMAD.IADD R2, R3, 0x1, -R2 ;  /* 0x0000000103029824 */ /* 0x000fe400078e0a02 */
[----:B------:R-:W-:Y:S02]  /*5260*/  @!P1 IMAD R77, R0, R9, R77 ;  /* 0x00000009004d9224 */ /* 0x000fe400078e024d */
[----:B------:R-:W-:Y:S01]  /*5270*/  @!P1 IMAD R75, R2, R10, R75 ;  /* 0x0000000a024b9224 */ /* 0x000fe200078e024b */
[----:B------:R-:W-:Y:S06]  /*5280*/  BRA.U !UP0, `(.L_x_97) ;  /* 0x0000000108407547 */ /* 0x000fec000b800000 */
[----:B------:R-:W1:Y:S01]  /*5290*/  LDCU.64 UR8, c[0x4][0x80] ;  /* 0x01001000ff0877ac */ /* 0x000e620008000a00 */
[----:B------:R-:W-:Y:S01]  /*52a0*/  MOV R3, 0x0 ;  /* 0x0000000000037802 */ /* 0x000fe20000000f00 */
[----:B------:R-:W-:Y:S02]  /*52b0*/  HFMA2 R12, -RZ, RZ, 0, 5.9604644775390625e-08 ;  /* 0x00000001ff0c7431 */ /* 0x000fe400000001ff */
[----:B------:R-:W-:Y:S02]  /*52c0*/  IMAD.MOV.U32 R8, RZ, RZ, 0x70 ;  /* 0x00000070ff087424 */ /* 0x000fe400078e00ff */
[----:B------:R-:W-:Y:S01]  /*52d0*/  IMAD.MOV.U32 R13, RZ, RZ, RZ ;  /* 0x000000ffff0d7224 */ /* 0x000fe200078e00ff */
[----:B------:R-:W2:Y:S01]  /*52e0*/  LDCU.64 UR6, c[0x4][0x88] ;  /* 0x01001100ff0677ac */ /* 0x000ea20008000a00 */
[----:B------:R-:W3:Y:S01]  /*52f0*/  LDC.64 R2, c[0x4][R3] ;  /* 0x0100000003027b82 */ /* 0x000ee20000000a00 */
[----:B------:R-:W4:Y:S01]  /*5300*/  LDCU.64 UR4, c[0x4][0x8] ;  /* 0x01000100ff0477ac */ /* 0x000f220008000a00 */
[----:B-1----:R-:W-:Y:S01]  /*5310*/  MOV R5, UR9 ;  /* 0x0000000900057c02 */ /* 0x002fe20008000f00 */
[----:B------:R-:W-:Y:S01]  /*5320*/  IMAD.U32 R4, RZ, RZ, UR8 ;  /* 0x00000008ff047e24 */ /* 0x000fe2000f8e00ff */
[----:B--2---:R-:W-:Y:S01]  /*5330*/  MOV R7, UR7 ;  /* 0x0000000700077c02 */ /* 0x004fe20008000f00 */
[----:B------:R-:W-:Y:S01]  /*5340*/  IMAD.U32 R6, RZ, RZ, UR6 ;  /* 0x00000006ff067e24 */ /* 0x000fe2000f8e00ff */
[----:B----4-:R-:W-:Y:S01]  /*5350*/  MOV R11, UR5 ;  /* 0x00000005000b7c02 */ /* 0x010fe20008000f00 */
[----:B------:R-:W-:Y:S02]  /*5360*/  IMAD.U32 R10, RZ, RZ, UR4 ;  /* 0x00000004ff0a7e24 */ /* 0x000fe4000f8e00ff */
[----:B------:R-:W-:Y:S07]  /*5370*/  LEPC R20, `(.L_x_97) ;  /* 0x000000001014794e */ /* 0x000fee0000000000 */
[----:B---3-5:R-:W-:Y:S05]  /*5380*/  CALL.ABS.NOINC R2 ;  /* 0x0000000002007343 */ /* 0x028fea0003c00000 */
.L_x_97:
[----:B------:R-:W-:Y:S01]  /*5390*/  LOP3.LUT P0, RZ, R179, 0x1b0, RZ, 0xc0, !PT ;  /* 0x000001b0b3ff7812 */ /* 0x000fe2000780c0ff */
[----:B------:R-:W-:Y:S11]  /*53a0*/  BSSY.RECONVERGENT B6, `(.L_x_98) ;  /* 0x0000013000067945 */ /* 0x000ff60003800200 */
[----:B------:R-:W-:Y:S01]  /*53b0*/  @!UPT UIADD3 URZ, UPT, UPT, URZ, URZ, URZ ;  /* 0x000000fffffff290 */ /* 0x000fe2000fffe0ff */
[----:B------:R-:W-:Y:S05]  /*53c0*/  @!P0 BRA `(.L_x_99) ;  /* 0x0000000000408947 */ /* 0x000fea0003800000 */
        /* <DEDUP_REMOVED lines=16> */
.L_x_99:
[----:B------:R-:W-:Y:S05]  /*54d0*/  BSYNC.RECONVERGENT B6 ;  /* 0x0000000000067941 */ /* 0x000fea0003800200 */
.L_x_98:
[----:B------:R-:W-:Y:S01]  /*54e0*/  ISETP.NE.U32.AND P3, PT, R150, RZ, PT ;  /* 0x000000ff9600720c */ /* 0x000fe20003f65070 */
[----:B------:R-:W-:Y:S01]  /*54f0*/  UISETP.NE.AND UP1, UPT, UR44, URZ, UPT ;  /* 0x000000ff2c00728c */ /* 0x000fe2000bf25270 */
[----:B------:R-:W-:Y:S02]  /*5500*/  ISETP.NE.U32.AND P4, PT, R146, RZ, PT ;  /* 0x000000ff9200720c */ /* 0x000fe40003f85070 */
[----:B------:R-:W-:Y:S02]  /*5510*/  ISETP.NE.AND.EX P3, PT, R151, RZ, PT, P3 ;  /* 0x000000ff9700720c */ /* 0x000fe40003f65330 */
[----:B------:R-:W-:Y:S02]  /*5520*/  PLOP3.LUT P1, PT, PT, PT, PT, 0x8, 0x80 ;  /* 0x000000000080781c */ /* 0x000fe40003f2e170 */
[----:B------:R-:W-:Y:S02]  /*5530*/  PLOP3.LUT P0, PT, PT, PT, UP1, 0x80, 0x8 ;  /* 0x000000000008781c */ /* 0x000fe40003f0f018 */
[----:B------:R-:W-:Y:S02]  /*5540*/  ISETP.NE.AND.EX P4, PT, R147, RZ, PT, P4 ;  /* 0x000000ff9300720c */ /* 0x000fe40003f85340 */
[----:B------:R-:W1:Y:S09]  /*5550*/  @UP1 LDCU.64 UR4, c[0x0][0x888] ;  /* 0x00011100ff0417ac */ /* 0x000e720008000a00 */
[----:B------:R-:W-:Y:S01]  /*5560*/  @P0 PLOP3.LUT P1, PT, P3, PT, PT, 0x80, 0x8 ;  /* 0x000000000008081c */ /* 0x000fe20001f2f070 */
[----:B-1----:R-:W-:Y:S04]  /*5570*/  @UP1 UISETP.NE.U32.AND UP0, UPT, UR4, URZ, UPT ;  /* 0x000000ff0400128c */ /* 0x002fe8000bf05070 */
[----:B------:R-:W-:Y:S04]  /*5580*/  @UP1 UISETP.NE.AND.EX UP0, UPT, UR5, URZ, UPT, UP0 ;  /* 0x000000ff0500128c */ /* 0x000fe8000bf05300 */
[----:B------:R-:W-:Y:S01]  /*5590*/  @UP1 USEL UR4, URZ, 0xffffffff, UP0 ;  /* 0xffffffffff041887 */ /* 0x000fe20008000000 */
[----:B------:R-:W-:Y:S11]  /*55a0*/  @!P3 BRA `(.L_x_100) ;  /* 0x00000000002cb947 */ /* 0x000ff60003800000 */
[----:B------:R-:W-:Y:S01]  /*55b0*/  ISETP.NE.U32.AND P2, PT, R148, RZ, PT ;  /* 0x000000ff9400720c */ /* 0x000fe20003f45070 */
[----:B------:R-:W-:Y:S03]  /*55c0*/  IMAD.MOV.U32 R165, RZ, RZ, 0x1 ;  /* 0x00000001ffa57424 */ /* 0x000fe600078e00ff */
[----:B------:R-:W-:Y:S11]  /*55d0*/  ISETP.NE.AND.EX P2, PT, R149, RZ, PT, P2 ;  /* 0x000000ff9500720c */ /* 0x000ff60003f45320 */
[----:B------:R-:W-:Y:S02]  /*55e0*/  @!UPT UIADD3 URZ, UPT, UPT, URZ, URZ, URZ ;  /* 0x000000fffffff290 */ /* 0x000fe4000fffe0ff */
[----:B------:R-:W1:Y:S01]  /*55f0*/  @P2 LDC.64 R2, c[0x0][0x888] ;  /* 0x00022200ff022b82 */ /* 0x000e620000000a00 */
[----:B------:R-:W-:Y:S04]  /*5600*/  @P2 IMAD R0, R150, UR36, RZ ;  /* 0x0000002496002c24 */ /* 0x000fe8000f8e02ff */
[----:B-1----:R-:W-:Y:S04]  /*5610*/  @P2 IMAD.WIDE R2, R0, 0x4, R2 ;  /* 0x0000000400022825 */ /* 0x002fe800078e0202 */
[----:B------:R-:W-:Y:S01]  /*5620*/  HFMA2 R0, -RZ, RZ, 0, 5.9604644775390625e-08 ;  /* 0x00000001ff007431 */ /* 0x000fe200000001ff */
[----:B-----5:R1:W5:Y:S04]  /*5630*/  @P2 LDG.E R81, desc[UR40][R2.64] ;  /* 0x0000002802512981 */ /* 0x020368000c1e1900 */
[----:B------:R-:W-:Y:S01]  /*5640*/  @!P2 PRMT R165, R0, 0x7610, R165 ;  /* 0x0000761000a5a816 */ /* 0x000fe200000000a5 */
[----:B-1----:R-:W2:Y:S06]  /*5650*/  @!P2 LDC R81, c[0x0][0x880] ;  /* 0x00022000ff51ab82 */ /* 0x002eac0000000800 */
.L_x_100:
[----:B------:R-:W-:Y:S05]  /*5660*/  @!P4 BRA `(.L_x_101) ;  /* 0x000000000020c947 */ /* 0x000fea0003800000 */
[----:B------:R-:W-:Y:S04]  /*5670*/  ISETP.NE.U32.AND P2, PT, R144, RZ, PT ;  /* 0x000000ff9000720c */ /* 0x000fe80003f45070 */
[----:B------:R-:W-:Y:S11]  /*5680*/  ISETP.NE.AND.EX P2, PT, R145, RZ, PT, P2 ;  /* 0x000000ff9100720c */ /* 0x000ff60003f45320 */
[----:B------:R-:W-:Y:S02]  /*5690*/  @!UPT UIADD3 URZ, UPT, UPT, URZ, URZ, URZ ;  /* 0x000000fffffff290 */ /* 0x000fe4000fffe0ff */
[----:B------:R-:W1:Y:S01]  /*56a0*/  @P2 LDC.64 R2, c[0x0][0x8a8] ;  /* 0x00022a00ff022b82 */ /* 0x000e620000000a00 */
[----:B------:R-:W-:Y:S04]  /*56b0*/  @P2 IMAD R0, R146, UR36, RZ ;  /* 0x0000002492002c24 */ /* 0x000fe8000f8e02ff */
[----:B-1----:R-:W-:Y:S05]  /*56c0*/  @P2 IMAD.WIDE R2, R0, 0x4, R2 ;  /* 0x0000000400022825 */ /* 0x002fea00078e0202 */
[----:B-----5:R1:W5:Y:S02]  /*56d0*/  @P2 LDG.E R78, desc[UR40][R2.64] ;  /* 0x00000028024e2981 */ /* 0x020364000c1e1900 */
[----:B-1----:R-:W3:Y:S02]  /*56e0*/  @!P2 LDC R78, c[0x0][0x8a0] ;  /* 0x00022800ff4eab82 */ /* 0x002ee40000000800 */
.L_x_101:
[----:B--2--5:R-:W-:Y:S01]  /*56f0*/  @P0 FSETP.NEU.AND P4, PT, R81, RZ, PT ;  /* 0x000000ff5100020b */ /* 0x024fe20003f8d000 */
[----:B------:R-:W-:Y:S01]  /*5700*/  IMAD.U32 R0, RZ, RZ, UR4 ;  /* 0x00000004ff007e24 */ /* 0x000fe2000f8e00ff */
[----:B------:R-:W-:Y:S01]  /*5710*/  @P0 LOP3.LUT P2, RZ, R165, 0xff, RZ, 0xc0, !PT ;  /* 0x000000ffa5ff0812 */ /* 0x000fe2000784c0ff */
[----:B------:R-:W-:Y:S01]  /*5720*/  BSSY B1, `(.L_x_102) ;  /* 0x000003d000017945 */ /* 0x000fe20003800000 */
[----:B------:R-:W-:Y:S01]  /*5730*/  @P0 SEL R3, RZ, 0xffffffff, P4 ;  /* 0xffffffffff030807 */ /* 0x000fe20002000000 */
[C---:B------:R-:W-:Y:S01]  /*5740*/  IMAD R64, R76.reuse, 0x40, R79 ;  /* 0x000000404c407824 */ /* 0x040fe200078e024f */
[----:B------:R-:W-:Y:S02]  /*5750*/  LEA R181, R76, UR43, 0x3 ;  /* 0x0000002b4cb57c11 */ /* 0x000fe4000f8e18ff */
[----:B------:R-:W-:Y:S02]  /*5760*/  CS2R R86, SRZ ;  /* 0x0000000000567805 */ /* 0x000fe4000001ff00 */
[----:B------:R-:W-:Y:S02]  /*5770*/  @P1 SEL R3, R0, R3, !P2 ;  /* 0x0000000300031207 */ /* 0x000fe40005000000 */
[----:B------:R-:W-:Y:S02]  /*5780*/  CS2R R84, SRZ ;  /* 0x0000000000547805 */ /* 0x000fe4000001ff00 */
[----:B------:R-:W-:Y:S02]  /*5790*/  SHF.L.U32 R2, R175, 0x1f, RZ ;  /* 0x0000001faf027819 */ /* 0x000fe400000006ff */
[----:B------:R-:W-:Y:S02]  /*57a0*/  CS2R R90, SRZ ;  /* 0x00000000005a7805 */ /* 0x000fe4000001ff00 */
[----:B------:R-:W-:Y:S02]  /*57b0*/  @P0 LOP3.LUT R3, R3, 0x1, RZ, 0xc0, !PT ;  /* 0x0000000103030812 */ /* 0x000fe400078ec0ff */
[----:B------:R-:W-:Y:S02]  /*57c0*/  CS2R R88, SRZ ;  /* 0x0000000000587805 */ /* 0x000fe4000001ff00 */
[----:B------:R-:W-:Y:S02]  /*57d0*/  PLOP3.LUT P5, PT, PT, PT, PT, 0x8, 0x80 ;  /* 0x000000000080781c */ /* 0x000fe40003fae170 */
[----:B------:R-:W-:Y:S02]  /*57e0*/  CS2R R98, SRZ ;  /* 0x0000000000627805 */ /* 0x000fe4000001ff00 */
[----:B------:R-:W-:Y:S02]  /*57f0*/  ISETP.NE.U32.OR P1, PT, R3, 0x1, !P0 ;  /* 0x000000010300780c */ /* 0x000fe40004725470 */
[----:B------:R-:W-:Y:S02]  /*5800*/  CS2R R96, SRZ ;  /* 0x0000000000607805 */ /* 0x000fe4000001ff00 */
[----:B------:R-:W-:Y:S02]  /*5810*/  CS2R R94, SRZ ;  /* 0x00000000005e7805 */ /* 0x000fe4000001ff00 */
[----:B------:R-:W-:Y:S07]  /*5820*/  CS2R R92, SRZ ;  /* 0x00000000005c7805 */ /* 0x000fee000001ff00 */
[----:B------:R-:W-:Y:S04]  /*5830*/  @P1 SHF.L.U32 R4, R173, 0x1f, RZ ;  /* 0x0000001fad041819 */ /* 0x000fe800000006ff */
[----:B------:R-:W1:Y:S01]  /*5840*/  @P1 SYNCS.PHASECHK.TRANS64.TRYWAIT P0, [UR43+0x40], R4 ;  /* 0x00004004ff0015a7 */ /* 0x000e62000800112b */
[----:B------:R2:W4:Y:S01]  /*5850*/  SYNCS.PHASECHK.TRANS64.TRYWAIT P4, [R181+URZ+0x80], R2 ;  /* 0x00008002b50075a7 */ /* 0x00052200080811ff */
[----:B-1----:R-:W-:Y:S01]  /*5860*/  @P1 PLOP3.LUT P5, PT, P0, PT, PT, 0x8, 0x80 ;  /* 0x000000000080181c */ /* 0x002fe200007ae170 */
[----:B------:R-:W-:Y:S01]  /*5870*/  @!UPT UIADD3 URZ, UPT, UPT, URZ, URZ, URZ ;  /* 0x000000fffffff290 */ /* 0x000fe2000fffe0ff */
[----:B--2-4-:R-:W-:Y:S11]  /*5880*/  @!P1 BRA `(.L_x_103) ;  /* 0x0000000000989947 */ /* 0x014ff60003800000 */
[----:B------:R-:W-:Y:S01]  /*5890*/  ISETP.NE.U32.AND P0, PT, RZ, UR38, PT ;  /* 0x00000026ff007c0c */ /* 0x000fe2000bf05070 */
[----:B------:R-:W-:Y:S01]  /*58a0*/  BSSY B0, `(.L_x_104) ;  /* 0x0000016000007945 */ /* 0x000fe20003800000 */
[----:B------:R-:W-:Y:S02]  /*58b0*/  FSETP.NEU.AND P2, PT, R81, RZ, PT ;  /* 0x000000ff5100720b */ /* 0x000fe40003f4d000 */
[----:B------:R-:W-:Y:S02]  /*58c0*/  CS2R R94, SRZ ;  /* 0x00000000005e7805 */ /* 0x000fe4000001ff00 */
[----:B------:R-:W-:Y:S02]  /*58d0*/  ISETP.NE.AND.EX P0, PT, RZ, UR39, PT, P0 ;  /* 0x00000027ff007c0c */ /* 0x000fe4000bf05300 */
[----:B------:R-:W-:Y:S02]  /*58e0*/  CS2R R92, SRZ ;  /* 0x00000000005c7805 */ /* 0x000fe4000001ff00 */
[----:B------:R-:W-:Y:S02]  /*58f0*/  LOP3.LUT P1, RZ, R165, 0xff, RZ, 0xc0, !PT ;  /* 0x000000ffa5ff7812 */ /* 0x000fe4000782c0ff */
[----:B------:R-:W-:Y:S02]  /*5900*/  CS2R R98, SRZ ;  /* 0x0000000000627805 */ /* 0x000fe4000001ff00 */
[----:B------:R-:W-:Y:S02]  /*5910*/  SEL R0, RZ, 0xffffffff, P2 ;  /* 0xffffffffff007807 */ /* 0x000fe40001000000 */
[----:B------:R-:W-:Y:S02]  /*5920*/  CS2R R96, SRZ ;  /* 0x0000000000607805 */ /* 0x000fe4000001ff00 */
[----:B------:R-:W-:Y:S02]  /*5930*/  SEL R3, RZ, 0xffffffff, P0 ;  /* 0xffffffffff037807 */ /* 0x000fe40000000000 */
[----:B------:R-:W-:Y:S02]  /*5940*/  CS2R R90, SRZ ;  /* 0x00000000005a7805 */ /* 0x000fe4000001ff00 */
[----:B------:R-:W-:Y:S02]  /*5950*/  CS2R R88, SRZ ;  /* 0x0000000000587805 */ /* 0x000fe4000001ff00 */
[----:B------:R-:W-:Y:S02]  /*5960*/  CS2R R86, SRZ ;  /* 0x0000000000567805 */ /* 0x000fe4000001ff00 */
[----:B------:R-:W-:Y:S02]  /*5970*/  @P3 SEL R0, R3, R0, !P1 ;  /* 0x0000000003003207 */ /* 0x000fe40004800000 */
[----:B------:R-:W-:Y:S02]  /*5980*/  CS2R R84, SRZ ;  /* 0x0000000000547805 */ /* 0x000fe4000001ff00 */
[----:B------:R-:W-:Y:S04]  /*5990*/  LOP3.LUT R0, R0, 0x1, RZ, 0xc0, !PT ;  /* 0x0000000100007812 */ /* 0x000fe800078ec0ff */
[----:B------:R-:W-:Y:S01]  /*59a0*/  ISETP.NE.U32.AND P0, PT, R0, 0x1, PT ;  /* 0x000000010000780c */ /* 0x000fe20003f05070 */
[----:B------:R-:W-:Y:S01]  /*59b0*/  @!UPT UIADD3 URZ, UPT, UPT, URZ, URZ, URZ ;  /* 0x000000fffffff290 */ /* 0x000fe2000fffe0ff */
[----:B------:R-:W-:Y:S11]  /*59c0*/  @!P5 BRA `(.L_x_105) ;  /* 0x00000000000cd947 */ /* 0x000ff60003800000 */
[----:B------:R-:W-:Y:S04]  /*59d0*/  SHF.L.U32 R3, R173, 0x1f, RZ ;  /* 0x0000001fad037819 */ /* 0x000fe800000006ff */
[----:B------:R-:W1:Y:S02]  /*59e0*/  SYNCS.PHASECHK.TRANS64.TRYWAIT P1, [UR43+0x40], R3 ;  /* 0x00004003ff0075a7 */ /* 0x000e64000802112b */
[----:B-1----:R-:W-:Y:S05]  /*59f0*/  @!P1 BRA `(.L_x_106) ;  /* 0x0000001c00ac9947 */ /* 0x002fea0003800000 */
.L_x_105:
[----:B------:R-:W-:Y:S05]  /*5a00*/  BSYNC B0 ;  /* 0x0000000000007941 */ /* 0x000fea0003800000 */
.L_x_104:
[----:B------:R2:W4:Y:S01]  /*5a10*/  @P0 LDS.128 R92, [R168+UR43+0x200] ;  /* 0x0002002ba85c0984 */ /* 0x0005220008000c00 */
[----:B------:R-:W-:Y:S01]  /*5a20*/  UIADD3 UR4, UPT, UPT, UR43, 0x48, URZ ;  /* 0x000000482b047890 */ /* 0x000fe2000fffe0ff */
[----:B------:R-:W-:Y:S02]  /*5a30*/  LOP3.LUT R173, R173, 0x1, RZ, 0x3c, !PT ;  /* 0x00000001adad7812 */ /* 0x000fe400078e3cff */
[----:B------:R2:W1:Y:S01]  /*5a40*/  @P0 LDS.128 R96, [R178+0x10] ;  /* 0x00001000b2600984 */ /* 0x0004620000000c00 */
[----:B------:R-:W-:Y:S03]  /*5a50*/  UPRMT UR4, UR37, 0x654, UR4 ;  /* 0x0000065425047896 */ /* 0x000fe60008000004 */
[----:B------:R2:W1:Y:S04]  /*5a60*/  @P0 LDS.128 R88, [R177+0x20] ;  /* 0x00002000b1580984 */ /* 0x0004680000000c00 */
[----:B------:R2:W1:Y:S01]  /*5a70*/  @P0 LDS.128 R84, [R176+0x30] ;  /* 0x00003000b0540984 */ /* 0x0004620000000c00 */
[----:B------:R-:W-:Y:S01]  /*5a80*/  @!PT LDS RZ, [RZ] ;  /* 0x00000000fffff984 */ /* 0x000fe20000000800 */
[----:B------:R-:W-:Y:S01]  /*5a90*/  @!PT LDS RZ, [RZ] ;  /* 0x00000000fffff984 */ /* 0x000fe20000000800 */
[----:B------:R-:W-:Y:S01]  /*5aa0*/  @!PT LDS RZ, [RZ] ;  /* 0x00000000fffff984 */ /* 0x000fe20000000800 */
[----:B------:R-:W-:Y:S01]  /*5ab0*/  @!PT LDS RZ, [RZ] ;  /* 0x00000000fffff984 */ /* 0x000fe20000000800 */
[----:B------:R5:W-:Y:S06]  /*5ac0*/  MEMBAR.ALL.CTA ;  /* 0x0000000000007992 */ /* 0x000bec0000008000 */
[----:B-----5:R-:W5:Y:S02]  /*5ad0*/  FENCE.VIEW.ASYNC.S ;  /* 0x00000000000073c6 */ /* 0x020f640000000000 */
[----:B-----5:R-:W-:Y:S01]  /*5ae0*/  SYNCS.ARRIVE.TRANS64.RED.A1T0 RZ, [UR4], RZ ;  /* 0x000000ffffff79a7 */ /* 0x020fe20008100404 */
.L_x_103:
[----:B------:R-:W-:Y:S05]  /*5af0*/  BSYNC B1 ;  /* 0x0000000000017941 */ /* 0x000fea0003800000 */
.L_x_102:
[----:B-1----:R-:W-:Y:S04]  /*5b00*/  SHF.R.U32.HI R0, RZ, 0x15, R64 ;  /* 0x00000015ff007819 */ /* 0x002fe80000011640 */
[----:B------:R-:W-:Y:S01]  /*5b10*/  LOP3.LUT P0, RZ, R0, 0x3, R169, 0x48, !PT ;  /* 0x0000000300ff7812 */ /* 0x000fe200078048a9 */
[----:B------:R-:W-:Y:S01]  /*5b20*/  @!UPT UIADD3 URZ, UPT, UPT, URZ, URZ, URZ ;  /* 0x000000fffffff290 */ /* 0x000fe2000fffe0ff */
[----:B------:R-:W-:Y:S11]  /*5b30*/  @P4 BRA `(.L_x_107) ;  /* 0x0000000000084947 */ /* 0x000ff60003800000 */
[----:B------:R-:W1:Y:S02]  /*5b40*/  SYNCS.PHASECHK.TRANS64.TRYWAIT P1, [R181+URZ+0x80], R2 ;  /* 0x00008002b50075a7 */ /* 0x000e6400080211ff */
[----:B-1----:R-:W-:Y:S05]  /*5b50*/  @!P1 BRA `(.L_x_108) ;  /* 0x0000001c006c9947 */ /* 0x002fea0003800000 */
.L_x_107:
[----:B------:R-:W-:Y:S05]  /*5b60*/  @!P0 BRA `(.L_x_109) ;  /* 0x0000000000408947 */ /* 0x000fea0003800000 */
[----:B------:R-:W1:Y:S01]  /*5b70*/  LDCU.64 UR8, c[0x4][0x70] ;  /* 0x01000e00ff0877ac */ /* 0x000e620008000a00 */
[----:B------:R-:W-:Y:S01]  /*5b80*/  MOV R3, 0x0 ;  /* 0x0000000000037802 */ /* 0x000fe20000000f00 */
[----:B------:R-:W-:Y:S02]  /*5b90*/  HFMA2 R12, -RZ, RZ, 0, 5.9604644775390625e-08 ;  /* 0x00000001ff0c7431 */ /* 0x000fe400000001ff */
[----:B------:R-:W-:Y:S02]  /*5ba0*/  IMAD.MOV.U32 R8, RZ, RZ, 0x192 ;  /* 0x00000192ff087424 */ /* 0x000fe400078e00ff */
[----:B------:R-:W-:Y:S01]  /*5bb0*/  IMAD.MOV.U32 R13, RZ, RZ, RZ ;  /* 0x000000ffff0d7224 */ /* 0x000fe200078e00ff */
[----:B------:R-:W5:Y:S01]  /*5bc0*/  LDCU.64 UR6, c[0x4][0x78] ;  /* 0x01000f00ff0677ac */ /* 0x000f620008000a00 */
[----:B------:R-:W2:Y:S01]  /*5bd0*/  LDC.64 R2, c[0x4][R3] ;  /* 0x0100000003027b82 */ /* 0x000ea20000000a00 */
[----:B------:R-:W3:Y:S01]  /*5be0*/  LDCU.64 UR4, c[0x4][0x10] ;  /* 0x01000200ff0477ac */ /* 0x000ee20008000a00 */
[----:B-1----:R-:W-:Y:S01]  /*5bf0*/  MOV R5, UR9 ;  /* 0x0000000900057c02 */ /* 0x002fe20008000f00 */
[----:B------:R-:W-:Y:S01]  /*5c00*/  IMAD.U32 R4, RZ, RZ, UR8 ;  /* 0x00000008ff047e24 */ /* 0x000fe2000f8e00ff */
[----:B-----5:R-:W-:Y:S01]  /*5c10*/  MOV R7, UR7 ;  /* 0x0000000700077c02 */ /* 0x020fe20008000f00 */
[----:B------:R-:W-:Y:S01]  /*5c20*/  IMAD.U32 R6, RZ, RZ, UR6 ;  /* 0x00000006ff067e24 */ /* 0x000fe2000f8e00ff */
[----:B---3--:R-:W-:Y:S01]  /*5c30*/  MOV R11, UR5 ;  /* 0x00000005000b7c02 */ /* 0x008fe20008000f00 */
[----:B------:R-:W-:Y:S02]  /*5c40*/  IMAD.U32 R10, RZ, RZ, UR4 ;  /* 0x00000004ff0a7e24 */ /* 0x000fe4000f8e00ff */
[----:B------:R-:W-:Y:S07]  /*5c50*/  LEPC R20, `(.L_x_109) ;  /* 0x000000001014794e */ /* 0x000fee0000000000 */
[----:B--2-4-:R-:W-:Y:S05]  /*5c60*/  CALL.ABS.NOINC R2 ;  /* 0x0000000002007343 */ /* 0x014fea0003c00000 */
.L_x_109:
[----:B------:R-:W-:Y:S01]  /*5c70*/  LOP3.LUT P0, RZ, R166, 0x60, RZ, 0xc0, !PT ;  /* 0x00000060a6ff7812 */ /* 0x000fe2000780c0ff */
[----:B------:R-:W-:Y:S05]  /*5c80*/  WARPSYNC.ALL ;  /* 0x0000000000007948 */ /* 0x000fea0003800000 */
[----:B------:R-:W-:Y:S01]  /*5c90*/  R2UR UR4, R64 ;  /* 0x00000000400472ca */ /* 0x000fe200000e0000 */
[----:B------:R-:W-:Y:S01]  /*5ca0*/  BSSY.RECONVERGENT B0, `(.L_x_110) ;  /* 0x0000120000007945 */ /* 0x000fe20003800200 */
[-C--:B----4-:R-:W-:Y:S02]  /*5cb0*/  F2FP.F16.E5M2.UNPACK_B R82, R92.reuse ;  /* 0x0000005cff52723e */ /* 0x090fe400020004ff */
[----:B------:R-:W-:Y:S02]  /*5cc0*/  F2FP.F16.E5M2.UNPACK_B R109, R92.H1 ;  /* 0x0000005cff6d723e */ /* 0x000fe400030004ff */
[-C--:B------:R-:W-:Y:S01]  /*5cd0*/  F2FP.F16.E5M2.UNPACK_B R107, R93.reuse ;  /* 0x0000005dff6b723e */ /* 0x080fe200020004ff */
[--C-:B------:R-:W-:Y:S01]  /*5ce0*/  HADD2.F32 R80, -RZ, R82.reuse.H0_H0 ;  /* 0x20000052ff507230 */ /* 0x100fe20000004100 */
[----:B------:R-:W-:Y:S01]  /*5cf0*/  F2FP.F16.E5M2.UNPACK_B R105, R93.H1 ;  /* 0x0000005dff69723e */ /* 0x000fe200030004ff */
[----:B------:R-:W-:Y:S01]  /*5d00*/  HADD2.F32 R82, -RZ, R82.H1_H1 ;  /* 0x30000052ff527230 */ /* 0x000fe20000004100 */
[-C--:B------:R-:W-:Y:S01]  /*5d10*/  F2FP.F16.E5M2.UNPACK_B R130, R84.reuse ;  /* 0x00000054ff82723e */ /* 0x080fe200020004ff */
[--C-:B------:R-:W-:Y:S01]  /*5d20*/  HADD2.F32 R83, -RZ, R109.reuse.H0_H0 ;  /* 0x2000006dff537230 */ /* 0x100fe20000004100 */
[----:B------:R-:W-:Y:S01]  /*5d30*/  F2FP.F16.E5M2.UNPACK_B R132, R84.H1 ;  /* 0x00000054ff84723e */ /* 0x000fe200030004ff */
[----:B------:R-:W1:Y:S01]  /*5d40*/  LDTM.x64 R4, tmem[UR4] ;  /* 0x00000004000479ee */ /* 0x000e620008340000 */
[----:B------:R-:W-:Y:S01]  /*5d50*/  NOP ;  /* 0x0000000000007918 */ /* 0x000fe20000000000 */
[----:B------:R-:W-:Y:S01]  /*5d60*/  IADD3 R181, PT, PT, R181, 0xa0, RZ ;  /* 0x000000a0b5b57810 */ /* 0x000fe20007ffe0ff */
[--C-:B------:R-:W-:Y:S01]  /*5d70*/  HADD2.F32 R129, -RZ, R130.reuse.H0_H0 ;  /* 0x20000082ff817230 */ /* 0x100fe20000004100 */
[----:B------:R-:W-:Y:S01]  /*5d80*/  F2FP.F16.E5M2.UNPACK_B R93, R94 ;  /* 0x0000005eff5d723e */ /* 0x000fe200020004ff */
[----:B------:R-:W-:Y:S01]  /*5d90*/  HADD2.F32 R130, -RZ, R130.H1_H1 ;  /* 0x30000082ff827230 */ /* 0x000fe20000004100 */
[----:B------:R-:W-:Y:S01]  /*5da0*/  LOP3.LUT R181, R181, 0xfefffff8, RZ, 0xc0, !PT ;  /* 0xfefffff8b5b57812 */ /* 0x000fe200078ec0ff */
[----:B------:R-:W-:Y:S01]  /*5db0*/  HADD2.F32 R84, -RZ, R109.H1_H1 ;  /* 0x3000006dff547230 */ /* 0x000fe20000004100 */
[-C--:B------:R-:W-:Y:S01]  /*5dc0*/  F2FP.F16.E5M2.UNPACK_B R134, R85.reuse ;  /* 0x00000055ff86723e */ /* 0x080fe200020004ff */
[----:B------:R-:W-:Y:S01]  /*5dd0*/  HADD2.F32 R131, -RZ, R132.H0_H0 ;  /* 0x20000084ff837230 */ /* 0x000fe20000004100 */
[----:B-1----:R1:W-:Y:S01]  /*5de0*/  SYNCS.ARRIVE.TRANS64.RED.A1T0 RZ, [R181+URZ], RZ ;  /* 0x000000ffb5ff79a7 */ /* 0x0023e200081004ff */
[----:B------:R-:W-:Y:S01]  /*5df0*/  F2FP.F16.E5M2.UNPACK_B R136, R85.H1 ;  /* 0x00000055ff88723e */ /* 0x000fe200030004ff */
[--C-:B------:R-:W-:Y:S01]  /*5e00*/  HADD2.F32 R85, -RZ, R107.reuse.H0_H0 ;  /* 0x2000006bff557230 */ /* 0x100fe20000004100 */
[-C--:B------:R-:W-:Y:S01]  /*5e10*/  F2FP.F16.E5M2.UNPACK_B R138, R86.reuse ;  /* 0x00000056ff8a723e */ /* 0x080fe200020004ff */
[--C-:B------:R-:W-:Y:S01]  /*5e20*/  HADD2.F32 R133, -RZ, R134.reuse.H0_H0 ;  /* 0x20000086ff857230 */ /* 0x100fe20000004100 */
[----:B------:R-:W-:Y:S01]  /*5e30*/  F2FP.F16.E5M2.UNPACK_B R140, R86.H1 ;  /* 0x00000056ff8c723e */ /* 0x000fe200030004ff */
[----:B------:R-:W-:Y:S01]  /*5e40*/  HADD2.F32 R86, -RZ, R107.H1_H1 ;  /* 0x3000006bff567230 */ /* 0x000fe20000004100 */
[----:B------:R-:W-:Y:S01]  /*5e50*/  F2FP.F16.E5M2.UNPACK_B R142, R87 ;  /* 0x00000057ff8e723e */ /* 0x000fe200020004ff */
[----:B------:R-:W-:Y:S01]  /*5e60*/  HADD2.F32 R134, -RZ, R134.H1_H1 ;  /* 0x30000086ff867230 */ /* 0x000fe20000004100 */
[----:B------:R-:W-:Y:S01]  /*5e70*/  F2FP.F16.E5M2.UNPACK_B R114, R88 ;  /* 0x00000058ff72723e */ /* 0x000fe200020004ff */
[--C-:B------:R-:W-:Y:S01]  /*5e80*/  HADD2.F32 R137, -RZ, R138.reuse.H0_H0 ;  /* 0x2000008aff897230 */ /* 0x100fe20000004100 */
[-C--:B------:R-:W-:Y:S01]  /*5e90*/  F2FP.F16.E5M2.UNPACK_B R118, R89.reuse ;  /* 0x00000059ff76723e */ /* 0x080fe200020004ff */
[----:B------:R-:W-:Y:S01]  /*5ea0*/  HADD2.F32 R138, -RZ, R138.H1_H1 ;  /* 0x3000008aff8a7230 */ /* 0x000fe20000004100 */
[----:B------:R-:W-:Y:S01]  /*5eb0*/  F2FP.F16.E5M2.UNPACK_B R120, R89.H1 ;  /* 0x00000059ff78723e */ /* 0x000fe200030004ff */
[C---:B---3--:R-:W-:Y:S01]  /*5ec0*/  FMUL R4, R78.reuse, R4 ;  /* 0x000000044e047220 */ /* 0x048fe20000400000 */
[C---:B------:R-:W-:Y:S01]  /*5ed0*/  FMUL R5, R78.reuse, R5 ;  /* 0x000000054e057220 */ /* 0x040fe20000400000 */
[C---:B------:R-:W-:Y:S01]  /*5ee0*/  FMUL R8, R78.reuse, R8 ;  /* 0x000000084e087220 */ /* 0x040fe20000400000 */
[C---:B------:R-:W-:Y:S01]  /*5ef0*/  FMUL R9, R78.reuse, R9 ;  /* 0x000000094e097220 */ /* 0x040fe20000400000 */
[C---:B------:R-:W-:Y:S01]  /*5f00*/  FFMA R4, R81.reuse, R80, R4 ;  /* 0x0000005051047223 */ /* 0x040fe20000000004 */
[C---:B------:R-:W-:Y:S01]  /*5f10*/  FFMA R5, R81.reuse, R82, R5 ;  /* 0x0000005251057223 */ /* 0x040fe20000000005 */
[----:B------:R-:W-:Y:S02]  /*5f20*/  HADD2.F32 R89, -RZ, R93.H0_H0 ;  /* 0x2000005dff597230 */ /* 0x000fe40000004100 */
[C---:B------:R-:W-:Y:S01]  /*5f30*/  FMUL R12, R78.reuse, R12 ;  /* 0x0000000c4e0c7220 */ /* 0x040fe20000400000 */
        /* <DEDUP_REMOVED lines=11> */
[--C-:B------:R-:W-:Y:S02]  /*5ff0*/  HADD2.F32 R113, -RZ, R114.reuse.H0_H0 ;  /* 0x20000072ff717230 */ /* 0x100fe40000004100 */
[C---:B------:R-:W-:Y:S01]  /*6000*/  FMUL R32, R78.reuse, R36 ;  /* 0x000000244e207220 */ /* 0x040fe20000400000 */
[----:B------:R-:W-:Y:S02]  /*6010*/  HADD2.F32 R114, -RZ, R114.H1_H1 ;  /* 0x30000072ff727230 */ /* 0x000fe40000004100 */
[C---:B------:R-:W-:Y:S01]  /*6020*/  FMUL R33, R78.reuse, R37 ;  /* 0x000000254e217220 */ /* 0x040fe20000400000 */
[--C-:B------:R-:W-:Y:S02]  /*6030*/  HADD2.F32 R117, -RZ, R118.reuse.H0_H0 ;  /* 0x20000076ff757230 */ /* 0x100fe40000004100 */
[C---:B------:R-:W-:Y:S01]  /*6040*/  FMUL R36, R78.reuse, R40 ;  /* 0x000000284e247220 */ /* 0x040fe20000400000 */
[----:B------:R-:W-:Y:S02]  /*6050*/  HADD2.F32 R118, -RZ, R118.H1_H1 ;  /* 0x30000076ff767230 */ /* 0x000fe40000004100 */
        /* <DEDUP_REMOVED lines=8> */
[----:B------:R-:W-:Y:S01]  /*60e0*/  F2FP.F16.E5M2.UNPACK_B R92, R94.H1 ;  /* 0x0000005eff5c723e */ /* 0x000fe200030004ff */
[C---:B------:R-:W-:Y:S01]  /*60f0*/  FMUL R53, R78.reuse, R57 ;  /* 0x000000394e357220 */ /* 0x040fe20000400000 */
[C---:B------:R-:W-:Y:S01]  /*6100*/  FMUL R56, R78.reuse, R60 ;  /* 0x0000003c4e387220 */ /* 0x040fe20000400000 */
[----:B------:R-:W-:Y:S01]  /*6110*/  F2FP.F16.E5M2.UNPACK_B R141, R87.H1 ;  /* 0x00000057ff8d723e */ /* 0x000fe200030004ff */
[C---:B------:R-:W-:Y:S01]  /*6120*/  FMUL R57, R78.reuse, R61 ;  /* 0x0000003d4e397220 */ /* 0x040fe20000400000 */
[----:B------:R-:W-:Y:S02]  /*6130*/  HADD2.F32 R80, -RZ, R142.H1_H1 ;  /* 0x3000008eff507230 */ /* 0x000fe40000004100 */
[C---:B------:R-:W-:Y:S01]  /*6140*/  FMUL R60, R78.reuse, R64 ;  /* 0x000000404e3c7220 */ /* 0x040fe20000400000 */
[----:B------:R-:W-:Y:S01]  /*6150*/  F2FP.F16.E5M2.UNPACK_B R116, R88.H1 ;  /* 0x00000058ff74723e */ /* 0x000fe200030004ff */
[C---:B------:R-:W-:Y:S01]  /*6160*/  FMUL R61, R78.reuse, R65 ;  /* 0x000000414e3d7220 */ /* 0x040fe20000400000 */
[C---:B------:R-:W-:Y:S01]  /*6170*/  FMUL R6, R78.reuse, R6 ;  /* 0x000000064e067220 */ /* 0x040fe20000400000 */
[----:B------:R-:W-:Y:S01]  /*6180*/  F2FP.F16.E5M2.UNPACK_B R94, R95 ;  /* 0x0000005fff5e723e */ /* 0x000fe200020004ff */
[C---:B------:R-:W-:Y:S01]  /*6190*/  FMUL R7, R78.reuse, R7 ;  /* 0x000000074e077220 */ /* 0x040fe20000400000 */
[----:B------:R-:W-:Y:S02]  /*61a0*/  HADD2.F32 R87, -RZ, R105.H0_H0 ;  /* 0x20000069ff577230 */ /* 0x000fe40000004100 */
[C---:B------:R-:W-:Y:S01]  /*61b0*/  FFMA R6, R81.reuse, R83, R6 ;  /* 0x0000005351067223 */ /* 0x040fe20000000006 */
[----:B------:R-:W-:Y:S01]  /*61c0*/  F2FP.F16.E5M2.UNPACK_B R122, R90 ;  /* 0x0000005aff7a723e */ /* 0x000fe200020004ff */
[C---:B------:R-:W-:Y:S01]  /*61d0*/  FFMA R7, R81.reuse, R84, R7 ;  /* 0x0000005451077223 */ /* 0x040fe20000000007 */
[C---:B------:R-:W-:Y:S01]  /*61e0*/  FFMA R8, R81.reuse, R85, R8 ;  /* 0x0000005551087223 */ /* 0x040fe20000000008 */
[----:B------:R-:W-:Y:S01]  /*61f0*/  F2FP.F16.E5M2.UNPACK_B R124, R90.H1 ;  /* 0x0000005aff7c723e */ /* 0x000fe200030004ff */
[----:B------:R-:W-:Y:S01]  /*6200*/  FFMA R9, R81, R86, R9 ;  /* 0x0000005651097223 */ /* 0x000fe20000000009 */
[----:B------:R-:W-:Y:S01]  /*6210*/  HADD2.F32 R90, -RZ, R93.H1_H1 ;  /* 0x3000005dff5a7230 */ /* 0x000fe20000004100 */
[----:B------:R-:W-:Y:S01]  /*6220*/  F2FP.SATFINITE.E5M2.F32.PACK_AB_MERGE_C R156, R7, R6, RZ ;  /* 0x00000006079c723e */ /* 0x000fe200048060ff */
[----:B------:R-:W-:Y:S02]  /*6230*/  HADD2.F32 R93, -RZ, R94.H0_H0 ;  /* 0x2000005eff5d7230 */ /* 0x000fe40000004100 */
[C---:B------:R-:W-:Y:S01]  /*6240*/  FMUL R10, R78.reuse, R10 ;  /* 0x0000000a4e0a7220 */ /* 0x040fe20000400000 */
[----:B------:R-:W-:Y:S01]  /*6250*/  HADD2.F32 R88, -RZ, R105.H1_H1 ;  /* 0x30000069ff587230 */ /* 0x000fe20000004100 */
[----:B------:R-:W-:Y:S01]  /*6260*/  F2FP.SATFINITE.E5M2.F32.PACK_AB_MERGE_C R156, R5, R4, R156 ;  /* 0x00000004059c723e */ /* 0x000fe2000480609c */
[--C-:B------:R-:W-:Y:S02]  /*6270*/  HADD2.F32 R121, -RZ, R122.reuse.H0_H0 ;  /* 0x2000007aff797230 */ /* 0x100fe40000004100 */
[C---:B------:R-:W-:Y:S01]  /*6280*/  FFMA R10, R81.reuse, R87, R10 ;  /* 0x00000057510a7223 */ /* 0x040fe2000000000a */
[----:B------:R-:W-:Y:S02]  /*6290*/  HADD2.F32 R122, -RZ, R122.H1_H1 ;  /* 0x3000007aff7a7230 */ /* 0x000fe40000004100 */
[C---:B------:R-:W-:Y:S01]  /*62a0*/  FMUL R11, R78.reuse, R11 ;  /* 0x0000000b4e0b7220 */ /* 0x040fe20000400000 */
[----:B------:R-:W-:Y:S01]  /*62b0*/  F2FP.F16.E5M2.UNPACK_B R103, R95.H1 ;  /* 0x0000005fff67723e */ /* 0x000fe200030004ff */
[----:B------:R-:W-:Y:S01]  /*62c0*/  HADD2.F32 R95, -RZ, R94.H1_H1 ;  /* 0x3000005eff5f7230 */ /* 0x000fe20000004100 */
[-C--:B------:R-:W-:Y:S01]  /*62d0*/  F2FP.F16.E5M2.UNPACK_B R126, R91.reuse ;  /* 0x0000005bff7e723e */ /* 0x080fe200020004ff */
[C---:B------:R-:W-:Y:S01]  /*62e0*/  FFMA R11, R81.reuse, R88, R11 ;  /* 0x00000058510b7223 */ /* 0x040fe2000000000b */
[----:B------:R-:W-:Y:S01]  /*62f0*/  F2FP.F16.E5M2.UNPACK_B R128, R91.H1 ;  /* 0x0000005bff80723e */ /* 0x000fe200030004ff */
[----:B------:R-:W-:Y:S02]  /*6300*/  HADD2.F32 R91, -RZ, R92.H0_H0 ;  /* 0x2000005cff5b7230 */ /* 0x000fe40000004100 */
[C---:B------:R-:W-:Y:S01]  /*6310*/  FFMA R12, R81.reuse, R89, R12 ;  /* 0x00000059510c7223 */ /* 0x040fe2000000000c */
[----:B------:R-:W-:Y:S01]  /*6320*/  FFMA R13, R81, R90, R13 ;  /* 0x0000005a510d7223 */ /* 0x000fe2000000000d */
[----:B------:R-:W-:Y:S01]  /*6330*/  F2FP.SATFINITE.E5M2.F32.PACK_AB_MERGE_C R157, R11, R10, RZ ;  /* 0x0000000a0b9d723e */ /* 0x000fe200048060ff */
[--C-:B------:R-:W-:Y:S01]  /*6340*/  HADD2.F32 R125, -RZ, R126.reuse.H0_H0 ;  /* 0x2000007eff7d7230 */ /* 0x100fe20000004100 */
[----:B------:R-:W-:Y:S01]  /*6350*/  F2FP.F16.E5M2.UNPACK_B R101, R96 ;  /* 0x00000060ff65723e */ /* 0x000fe200020004ff */
[----:B------:R-:W-:Y:S01]  /*6360*/  HADD2.F32 R126, -RZ, R126.H1_H1 ;  /* 0x3000007eff7e7230 */ /* 0x000fe20000004100 */
[----:B------:R-:W-:Y:S01]  /*6370*/  F2FP.SATFINITE.E5M2.F32.PACK_AB_MERGE_C R157, R9, R8, R157 ;  /* 0x00000008099d723e */ /* 0x000fe2000480609d */
[----:B------:R-:W-:Y:S02]  /*6380*/  HADD2.F32 R83, -RZ, R142.H0_H0 ;  /* 0x2000008eff537230 */ /* 0x000fe40000004100 */
[C---:B------:R-:W-:Y:S01]  /*6390*/  FMUL R14, R78.reuse, R14 ;  /* 0x0000000e4e0e7220 */ /* 0x040fe20000400000 */
[----:B------:R-:W-:Y:S02]  /*63a0*/  HADD2.F32 R92, -RZ, R92.H1_H1 ;  /* 0x3000005cff5c7230 */ /* 0x000fe40000004100 */
[C---:B------:R-:W-:Y:S01]  /*63b0*/  FMUL R15, R78.reuse, R15 ;  /* 0x0000000f4e0f7220 */ /* 0x040fe20000400000 */
[----:B------:R-:W-:Y:S01]  /*63c0*/  F2FP.F16.E5M2.UNPACK_B R100, R96.H1 ;  /* 0x00000060ff64723e */ /* 0x000fe200030004ff */
[--C-:B------:R-:W-:Y:S02]  /*63d0*/  HADD2.F32 R94, -RZ, R103.reuse.H0_H0 ;  /* 0x20000067ff5e7230 */ /* 0x100fe40000004100 */
[C---:B------:R-:W-:Y:S01]  /*63e0*/  FFMA R14, R81.reuse, R91, R14 ;  /* 0x0000005b510e7223 */ /* 0x040fe2000000000e */
[C---:B------:R-:W-:Y:S01]  /*63f0*/  FFMA R15, R81.reuse, R92, R15 ;  /* 0x0000005c510f7223 */ /* 0x040fe2000000000f */
[C---:B------:R-:W-:Y:S01]  /*6400*/  FFMA R0, R81.reuse, R93, R0 ;  /* 0x0000005d51007223 */ /* 0x040fe20000000000 */
[----:B------:R-:W-:Y:S01]  /*6410*/  FFMA R2, R81, R95, R2 ;  /* 0x0000005f51027223 */ /* 0x000fe20000000002 */
[-C--:B------:R-:W-:Y:S01]  /*6420*/  F2FP.F16.E5M2.UNPACK_B R102, R97.reuse ;  /* 0x00000061ff66723e */ /* 0x080fe200020004ff */
[----:B------:R-:W-:Y:S01]  /*6430*/  HADD2.F32 R96, -RZ, R103.H1_H1 ;  /* 0x30000067ff607230 */ /* 0x000fe20000004100 */
[----:B------:R-:W-:Y:S01]  /*6440*/  F2FP.SATFINITE.E5M2.F32.PACK_AB_MERGE_C R158, R15, R14, RZ ;  /* 0x0000000e0f9e723e */ /* 0x000fe200048060ff */
[C---:B------:R-:W-:Y:S01]  /*6450*/  FMUL R3, R78.reuse, R18 ;  /* 0x000000124e037220 */ /* 0x040fe20000400000 */
[----:B------:R-:W-:Y:S01]  /*6460*/  F2FP.F16.E5M2.UNPACK_B R104, R97.H1 ;  /* 0x00000061ff68723e */ /* 0x000fe200030004ff */
[--C-:B------:R-:W-:Y:S01]  /*6470*/  HADD2.F32 R97, -RZ, R101.reuse.H0_H0 ;  /* 0x20000065ff617230 */ /* 0x100fe20000004100 */
[----:B------:R-:W-:Y:S01]  /*6480*/  F2FP.SATFINITE.E5M2.F32.PACK_AB_MERGE_C R158, R13, R12, R158 ;  /* 0x0000000c0d9e723e */ /* 0x000fe2000480609e */
[C---:B------:R-:W-:Y:S01]  /*6490*/  FFMA R3, R81.reuse, R94, R3 ;  /* 0x0000005e51037223 */ /* 0x040fe20000000003 */
[-C--:B------:R-:W-:Y:S01]  /*64a0*/  F2FP.F16.E5M2.UNPACK_B R106, R98.reuse ;  /* 0x00000062ff6a723e */ /* 0x080fe200020004ff */
[C---:B------:R-:W-:Y:S01]  /*64b0*/  FMUL R19, R78.reuse, R19 ;  /* 0x000000134e137220 */ /* 0x040fe20000400000 */
[----:B------:R-:W-:Y:S01]  /*64c0*/  F2FP.F16.E5M2.UNPACK_B R108, R98.H1 ;  /* 0x00000062ff6c723e */ /* 0x000fe200030004ff */
[----:B------:R-:W-:Y:S01]  /*64d0*/  HADD2.F32 R98, -RZ, R101.H1_H1 ;  /* 0x30000065ff627230 */ /* 0x000fe20000004100 */
[-C--:B------:R-:W-:Y:S01]  /*64e0*/  F2FP.F16.E5M2.UNPACK_B R110, R99.reuse ;  /* 0x00000063ff6e723e */ /* 0x080fe200020004ff */
[----:B------:R-:W-:Y:S01]  /*64f0*/  HADD2.F32 R101, -RZ, R102.H0_H0 ;  /* 0x20000066ff657230 */ /* 0x000fe20000004100 */
[----:B------:R-:W-:Y:S01]  /*6500*/  F2FP.F16.E5M2.UNPACK_B R112, R99.H1 ;  /* 0x00000063ff70723e */ /* 0x000fe200030004ff */
[----:B------:R-:W-:Y:S02]  /*6510*/  HADD2.F32 R99, -RZ, R100.H0_H0 ;  /* 0x20000064ff637230 */ /* 0x000fe40000004100 */
[C---:B------:R-:W-:Y:S01]  /*6520*/  FFMA R19, R81.reuse, R96, R19 ;  /* 0x0000006051137223 */ /* 0x040fe20000000013 */
[C---:B------:R-:W-:Y:S01]  /*6530*/  FFMA R16, R81.reuse, R97, R16 ;  /* 0x0000006151107223 */ /* 0x040fe20000000010 */
[----:B------:R-:W-:Y:S01]  /*6540*/  FFMA R17, R81, R98, R17 ;  /* 0x0000006251117223 */ /* 0x000fe20000000011 */
[----:B------:R-:W-:Y:S02]  /*6550*/  HADD2.F32 R102, -RZ, R102.H1_H1 ;  /* 0x30000066ff667230 */ /* 0x000fe40000004100 */
[----:B------:R-:W-:Y:S01]  /*6560*/  FMUL R18, R78, R22 ;  /* 0x000000164e127220 */ /* 0x000fe20000400000 */
[----:B------:R-:W-:Y:S01]  /*6570*/  HADD2.F32 R100, -RZ, R100.H1_H1 ;  /* 0x30000064ff647230 */ /* 0x000fe20000004100 */
[----:B------:R-:W-:Y:S01]  /*6580*/  F2FP.SATFINITE.E5M2.F32.PACK_AB_MERGE_C R159, R19, R3, RZ ;  /* 0x00000003139f723e */ /* 0x000fe200048060ff */
[--C-:B------:R-:W-:Y:S02]  /*6590*/  HADD2.F32 R105, -RZ, R106.reuse.H0_H0 ;  /* 0x2000006aff697230 */ /* 0x100fe40000004100 */
[C---:B------:R-:W-:Y:S01]  /*65a0*/  FFMA R18, R81.reuse, R99, R18 ;  /* 0x0000006351127223 */ /* 0x040fe20000000012 */
[----:B------:R-:W-:Y:S01]  /*65b0*/  HADD2.F32 R106, -RZ, R106.H1_H1 ;  /* 0x3000006aff6a7230 */ /* 0x000fe20000004100 */
[----:B------:R-:W-:Y:S01]  /*65c0*/  F2FP.SATFINITE.E5M2.F32.PACK_AB_MERGE_C R159, R2, R0, R159 ;  /* 0x00000000029f723e */ /* 0x000fe2000480609f */
[----:B------:R-:W-:Y:S02]  /*65d0*/  HADD2.F32 R109, -RZ, R110.H0_H0 ;  /* 0x2000006eff6d7230 */ /* 0x000fe40000004100 */
[C---:B------:R-:W-:Y:S01]  /*65e0*/  FMUL R23, R78.reuse, R23 ;  /* 0x000000174e177220 */ /* 0x040fe20000400000 */
[--C-:B------:R-:W-:Y:S02]  /*65f0*/  HADD2.F32 R103, -RZ, R104.reuse.H0_H0 ;  /* 0x20000068ff677230 */ /* 0x100fe40000004100 */
[C---:B------:R-:W-:Y:S01]  /*6600*/  FMUL R22, R78.reuse, R26 ;  /* 0x0000001a4e167220 */ /* 0x040fe20000400000 */
[----:B------:R-:W-:Y:S01]  /*6610*/  HADD2.F32 R104, -RZ, R104.H1_H1 ;  /* 0x30000068ff687230 */ /* 0x000fe20000004100 */
[----:B------:R1:W-:Y:S01]  /*6620*/  STS.128 [R168+UR43+0x2200], R156 ;  /* 0x0022009ca8007988 */ /* 0x0003e20008000c2b */
[C---:B------:R-:W-:Y:S01]  /*6630*/  FFMA R23, R81.reuse, R100, R23 ;  /* 0x0000006451177223 */ /* 0x040fe20000000017 */
[C---:B------:R-:W-:Y:S01]  /*6640*/  FFMA R20, R81.reuse, R101, R20 ;  /* 0x0000006551147223 */ /* 0x040fe20000000014 */
[C---:B------:R-:W-:Y:S01]  /*6650*/  FFMA R21, R81.reuse, R102, R21 ;  /* 0x0000006651157223 */ /* 0x040fe20000000015 */
[----:B------:R-:W-:Y:S01]  /*6660*/  FFMA R22, R81, R103, R22 ;  /* 0x0000006751167223 */ /* 0x000fe20000000016 */
[----:B------:R-:W-:Y:S01]  /*6670*/  HADD2.F32 R110, -RZ, R110.H1_H1 ;  /* 0x3000006eff6e7230 */ /* 0x000fe20000004100 */
[----:B------:R-:W-:Y:S01]  /*6680*/  F2FP.SATFINITE.E5M2.F32.PACK_AB_MERGE_C R160, R23, R18, RZ ;  /* 0x0000001217a0723e */ /* 0x000fe200048060ff */
[C---:B------:R-:W-:Y:S01]  /*6690*/  FMUL R27, R78.reuse, R27 ;  /* 0x0000001b4e1b7220 */ /* 0x040fe20000400000 */
[--C-:B------:R-:W-:Y:S02]  /*66a0*/  HADD2.F32 R107, -RZ, R108.reuse.H0_H0 ;  /* 0x2000006cff6b7230 */ /* 0x100fe40000004100 */
[C---:B------:R-:W-:Y:S01]  /*66b0*/  FMUL R26, R78.reuse, R30 ;  /* 0x0000001e4e1a7220 */ /* 0x040fe20000400000 */
[----:B------:R-:W-:Y:S01]  /*66c0*/  HADD2.F32 R108, -RZ, R108.H1_H1 ;  /* 0x3000006cff6c7230 */ /* 0x000fe20000004100 */
[----:B------:R-:W-:Y:S01]  /*66d0*/  F2FP.SATFINITE.E5M2.F32.PACK_AB_MERGE_C R160, R17, R16, R160 ;  /* 0x0000001011a0723e */ /* 0x000fe200048060a0 */
[C---:B------:R-:W-:Y:S01]  /*66e0*/  FFMA R27, R81.reuse, R104, R27 ;  /* 0x00000068511b7223 */ /* 0x040fe2000000001b */
[C---:B------:R-:W-:Y:S01]  /*66f0*/  FFMA R24, R81.reuse, R105, R24 ;  /* 0x0000006951187223 */ /* 0x040fe20000000018 */
[C---:B------:R-:W-:Y:S01]  /*6700*/  FFMA R25, R81.reuse, R106, R25 ;  /* 0x0000006a51197223 */ /* 0x040fe20000000019 */
[----:B------:R-:W-:Y:S01]  /*6710*/  FFMA R26, R81, R107, R26 ;  /* 0x0000006b511a7223 */ /* 0x000fe2000000001a */
[C---:B------:R-:W-:Y:S01]  /*6720*/  FMUL R31, R78.reuse, R31 ;  /* 0x0000001f4e1f7220 */ /* 0x040fe20000400000 */
[--C-:B------:R-:W-:Y:S01]  /*6730*/  HADD2.F32 R111, -RZ, R112.reuse.H0_H0 ;  /* 0x20000070ff6f7230 */ /* 0x100fe20000004100 */
[----:B------:R-:W-:Y:S01]  /*6740*/  F2FP.SATFINITE.E5M2.F32.PACK_AB_MERGE_C R161, R27, R22, RZ ;  /* 0x000000161ba1723e */ /* 0x000fe200048060ff */
[----:B------:R-:W-:Y:S02]  /*6750*/  HADD2.F32 R112, -RZ, R112.H1_H1 ;  /* 0x30000070ff707230 */ /* 0x000fe40000004100 */
[C---:B------:R-:W-:Y:S01]  /*6760*/  FFMA R31, R81.reuse, R108, R31 ;  /* 0x0000006c511f7223 */ /* 0x040fe2000000001f */
[----:B------:R-:W-:Y:S01]  /*6770*/  FFMA R28, R81, R109, R28 ;  /* 0x0000006d511c7223 */ /* 0x000fe2000000001c */
[----:B------:R-:W-:Y:S01]  /*6780*/  F2FP.SATFINITE.E5M2.F32.PACK_AB_MERGE_C R161, R21, R20, R161 ;  /* 0x0000001415a1723e */ /* 0x000fe200048060a1 */
[----:B------:R-:W-:Y:S01]  /*6790*/  FFMA R29, R81, R110, R29 ;  /* 0x0000006e511d7223 */ /* 0x000fe2000000001d */
[C---:B------:R-:W-:Y:S01]  /*67a0*/  FMUL R30, R78.reuse, R34 ;  /* 0x000000224e1e7220 */ /* 0x040fe20000400000 */
[----:B------:R-:W-:Y:S01]  /*67b0*/  F2FP.SATFINITE.E5M2.F32.PACK_AB_MERGE_C R162, R31, R26, RZ ;  /* 0x0000001a1fa2723e */ /* 0x000fe200048060ff */
[C---:B------:R-:W-:Y:S01]  /*67c0*/  FMUL R35, R78.reuse, R35 ;  /* 0x000000234e237220 */ /* 0x040fe20000400000 */
[--C-:B------:R-:W-:Y:S02]  /*67d0*/  HADD2.F32 R115, -RZ, R116.reuse.H0_H0 ;  /* 0x20000074ff737230 */ /* 0x100fe40000004100 */
[----:B------:R-:W-:Y:S01]  /*67e0*/  FFMA R30, R81, R111, R30 ;  /* 0x0000006f511e7223 */ /* 0x000fe2000000001e */
[----:B------:R-:W-:Y:S01]  /*67f0*/  F2FP.SATFINITE.E5M2.F32.PACK_AB_MERGE_C R162, R25, R24, R162 ;  /* 0x0000001819a2723e */ /* 0x000fe200048060a2 */
[C---:B------:R-:W-:Y:S01]  /*6800*/  FFMA R35, R81.reuse, R112, R35 ;  /* 0x0000007051237223 */ /* 0x040fe20000000023 */
[C---:B------:R-:W-:Y:S01]  /*6810*/  FFMA R32, R81.reuse, R113, R32 ;  /* 0x0000007151207223 */ /* 0x040fe20000000020 */
[----:B------:R-:W-:Y:S01]  /*6820*/  FFMA R33, R81, R114, R33 ;  /* 0x0000007251217223 */ /* 0x000fe20000000021 */
[----:B------:R-:W-:Y:S02]  /*6830*/  HADD2.F32 R116, -RZ, R116.H1_H1 ;  /* 0x30000074ff747230 */ /* 0x000fe40000004100 */
        /* <DEDUP_REMOVED lines=9> */
[----:B------:R-:W-:Y:S01]  /*68d0*/  HADD2.F32 R120, -RZ, R120.H1_H1 ;  /* 0x30000078ff787230 */ /* 0x000fe20000004100 */
[----:B------:R1:W-:Y:S01]  /*68e0*/  STS.128 [R178+0x2010], R160 ;  /* 0x002010a0b2007388 */ /* 0x0003e20000000c00 */
[----:B------:R-:W-:Y:S01]  /*68f0*/  F2FP.SATFINITE.E5M2.F32.PACK_AB_MERGE_C R184, R39, R34, RZ ;  /* 0x0000002227b8723e */ /* 0x000fe200048060ff */
[C---:B------:R-:W-:Y:S01]  /*6900*/  FMUL R38, R78.reuse, R42 ;  /* 0x0000002a4e267220 */ /* 0x040fe20000400000 */
[C---:B------:R-:W-:Y:S01]  /*6910*/  FMUL R43, R78.reuse, R43 ;  /* 0x0000002b4e2b7220 */ /* 0x040fe20000400000 */
[--C-:B------:R-:W-:Y:S01]  /*6920*/  HADD2.F32 R123, -RZ, R124.reuse.H0_H0 ;  /* 0x2000007cff7b7230 */ /* 0x100fe20000004100 */
[----:B------:R-:W-:Y:S01]  /*6930*/  F2FP.SATFINITE.E5M2.F32.PACK_AB_MERGE_C R184, R33, R32, R184 ;  /* 0x0000002021b8723e */ /* 0x000fe200048060b8 */
[C---:B------:R-:W-:Y:S01]  /*6940*/  FFMA R38, R81.reuse, R119, R38 ;  /* 0x0000007751267223 */ /* 0x040fe20000000026 */
        /* <DEDUP_REMOVED lines=12> */
[C---:B------:R-:W-:Y:S01]  /*6a10*/  FFMA R45, R81.reuse, R126, R45 ;  /* 0x0000007e512d7223 */ /* 0x040fe2000000002d */
[----:B------:R-:W-:Y:S02]  /*6a20*/  HADD2.F32 R128, -RZ, R128.H1_H1 ;  /* 0x30000080ff807230 */ /* 0x000fe40000004100 */
[C---:B------:R-:W-:Y:S01]  /*6a30*/  FMUL R46, R78.reuse, R50 ;  /* 0x000000324e2e7220 */ /* 0x040fe20000400000 */
[C---:B------:R-:W-:Y:S01]  /*6a40*/  FMUL R51, R78.reuse, R51 ;  /* 0x000000334e337220 */ /* 0x040fe20000400000 */
[----:B------:R-:W-:Y:S02]  /*6a50*/  HADD2.F32 R132, -RZ, R132.H1_H1 ;  /* 0x30000084ff847230 */ /* 0x000fe40000004100 */
[C---:B------:R-:W-:Y:S01]  /*6a60*/  FMUL R50, R78.reuse, R54 ;  /* 0x000000364e327220 */ /* 0x040fe20000400000 */
[C---:B------:R-:W-:Y:S01]  /*6a70*/  FFMA R46, R81.reuse, R127, R46 ;  /* 0x0000007f512e7223 */ /* 0x040fe2000000002e */
[C---:B------:R-:W-:Y:S01]  /*6a80*/  FFMA R51, R81.reuse, R128, R51 ;  /* 0x0000008051337223 */ /* 0x040fe20000000033 */
[C---:B------:R-:W-:Y:S01]  /*6a90*/  FMUL R55, R78.reuse, R55 ;  /* 0x000000374e377220 */ /* 0x040fe20000400000 */
[C---:B------:R-:W-:Y:S01]  /*6aa0*/  FFMA R48, R81.reuse, R129, R48 ;  /* 0x0000008151307223 */ /* 0x040fe20000000030 */
[C---:B------:R-:W-:Y:S01]  /*6ab0*/  FFMA R49, R81.reuse, R130, R49 ;  /* 0x0000008251317223 */ /* 0x040fe20000000031 */
[--C-:B------:R-:W-:Y:S02]  /*6ac0*/  HADD2.F32 R135, -RZ, R136.reuse.H0_H0 ;  /* 0x20000088ff877230 */ /* 0x100fe40000004100 */
[C---:B------:R-:W-:Y:S01]  /*6ad0*/  FFMA R50, R81.reuse, R131, R50 ;  /* 0x0000008351327223 */ /* 0x040fe20000000032 */
[----:B------:R-:W-:Y:S02]  /*6ae0*/  HADD2.F32 R136, -RZ, R136.H1_H1 ;  /* 0x30000088ff887230 */ /* 0x000fe40000004100 */
[C---:B------:R-:W-:Y:S01]  /*6af0*/  FMUL R54, R78.reuse, R58 ;  /* 0x0000003a4e367220 */ /* 0x040fe20000400000 */
        /* <DEDUP_REMOVED lines=16> */
[----:B------:R-:W-:Y:S01]  /*6c00*/  FFMA R63, R81, R140, R63 ;  /* 0x0000008c513f7223 */ /* 0x000fe2000000003f */
[----:B------:R-:W-:Y:S01]  /*6c10*/  FMUL R67, R78, R67 ;  /* 0x000000434e437220 */ /* 0x000fe20000400000 */
[----:B------:R-:W-:Y:S01]  /*6c20*/  F2FP.SATFINITE.E5M2.F32.PACK_AB_MERGE_C R186, R47, R42, RZ ;  /* 0x0000002a2fba723e */ /* 0x000fe200048060ff */
[----:B------:R-:W-:Y:S01]  /*6c30*/  FFMA R60, R81, R83, R60 ;  /* 0x00000053513c7223 */ /* 0x000fe2000000003c */
[----:B------:R-:W-:Y:S01]  /*6c40*/  F2FP.SATFINITE.E5M2.F32.PACK_AB_MERGE_C R187, R51, R46, RZ ;  /* 0x0000002e33bb723e */ /* 0x000fe200048060ff */
[C---:B------:R-:W-:Y:S01]  /*6c50*/  FFMA R61, R81.reuse, R80, R61 ;  /* 0x00000050513d7223 */ /* 0x040fe2000000003d */
[C---:B------:R-:W-:Y:S01]  /*6c60*/  FFMA R62, R81.reuse, R85, R62 ;  /* 0x00000055513e7223 */ /* 0x040fe2000000003e */
[----:B------:R-:W-:Y:S01]  /*6c70*/  FFMA R67, R81, R82, R67 ;  /* 0x0000005251437223 */ /* 0x000fe20000000043 */
[----:B------:R-:W-:Y:S02]  /*6c80*/  F2FP.SATFINITE.E5M2.F32.PACK_AB_MERGE_C R186, R41, R40, R186 ;  /* 0x0000002829ba723e */ /* 0x000fe400048060ba */
[----:B------:R-:W-:Y:S02]  /*6c90*/  F2FP.SATFINITE.E5M2.F32.PACK_AB_MERGE_C R187, R45, R44, R187 ;  /* 0x0000002c2dbb723e */ /* 0x000fe400048060bb */
[----:B------:R-:W-:Y:S02]  /*6ca0*/  F2FP.SATFINITE.E5M2.F32.PACK_AB_MERGE_C R188, R55, R50, RZ ;  /* 0x0000003237bc723e */ /* 0x000fe400048060ff */
[----:B------:R-:W-:Y:S01]  /*6cb0*/  F2FP.SATFINITE.E5M2.F32.PACK_AB_MERGE_C R189, R59, R54, RZ ;  /* 0x000000363bbd723e */ /* 0x000fe200048060ff */
[----:B------:R1:W-:Y:S01]  /*6cc0*/  STS.128 [R177+0x2020], R184 ;  /* 0x002020b8b1007388 */ /* 0x0003e20000000c00 */
[----:B------:R-:W-:Y:S02]  /*6cd0*/  F2FP.SATFINITE.E5M2.F32.PACK_AB_MERGE_C R190, R63, R58, RZ ;  /* 0x0000003a3fbe723e */ /* 0x000fe400048060ff */
[----:B------:R-:W-:Y:S02]  /*6ce0*/  F2FP.SATFINITE.E5M2.F32.PACK_AB_MERGE_C R183, R67, R62, RZ ;  /* 0x0000003e43b7723e */ /* 0x000fe400048060ff */
[----:B------:R-:W-:Y:S02]  /*6cf0*/  F2FP.SATFINITE.E5M2.F32.PACK_AB_MERGE_C R188, R49, R48, R188 ;  /* 0x0000003031bc723e */ /* 0x000fe400048060bc */
[----:B------:R-:W-:Y:S02]  /*6d00*/  F2FP.SATFINITE.E5M2.F32.PACK_AB_MERGE_C R189, R53, R52, R189 ;  /* 0x0000003435bd723e */ /* 0x000fe400048060bd */
[----:B------:R-:W-:Y:S02]  /*6d10*/  F2FP.SATFINITE.E5M2.F32.PACK_AB_MERGE_C R190, R57, R56, R190 ;  /* 0x0000003839be723e */ /* 0x000fe400048060be */
[----:B------:R-:W-:Y:S02]  /*6d20*/  F2FP.SATFINITE.E5M2.F32.PACK_AB_MERGE_C R191, R61, R60, R183 ;  /* 0x0000003c3dbf723e */ /* 0x000fe400048060b7 */
[----:B------:R-:W-:Y:S03]  /*6d30*/  IADD3 R76, PT, PT, R76, 0x1, RZ ;  /* 0x000000014c4c7810 */ /* 0x000fe60007ffe0ff */
[----:B------:R1:W-:Y:S01]  /*6d40*/  STS.128 [R176+0x2030], R188 ;  /* 0x002030bcb0007388 */ /* 0x0003e20000000c00 */
[----:B------:R-:W-:Y:S01]  /*6d50*/  @!PT LDS RZ, [RZ] ;  /* 0x00000000fffff984 */ /* 0x000fe20000000800 */
[----:B------:R-:W-:Y:S01]  /*6d60*/  @!PT LDS RZ, [RZ] ;  /* 0x00000000fffff984 */ /* 0x000fe20000000800 */
[----:B------:R-:W-:Y:S01]  /*6d70*/  @!PT LDS RZ, [RZ] ;  /* 0x00000000fffff984 */ /* 0x000fe20000000800 */
[----:B------:R-:W-:Y:S01]  /*6d80*/  @!PT LDS RZ, [RZ] ;  /* 0x00000000fffff984 */ /* 0x000fe20000000800 */
[----:B------:R3:W-:Y:S07]  /*6d90*/  MEMBAR.ALL.CTA ;  /* 0x0000000000007992 */ /* 0x0007ee0000008000 */
[----:B---3--:R-:W3:Y:S02]  /*6da0*/  FENCE.VIEW.ASYNC.S ;  /* 0x00000000000073c6 */ /* 0x008ee40000000000 */
[----:B---3--:R-:W-:Y:S06]  /*6db0*/  BAR.SYNC.DEFER_BLOCKING 0x1, 0x80 ;  /* 0x0042000000007b1d */ /* 0x008fec0000010000 */
[----:B------:R-:W-:Y:S05]  /*6dc0*/  @P0 BRA `(.L_x_111) ;  /* 0x0000000000340947 */ /* 0x000fea0003800000 */
[----:B------:R-:W-:Y:S01]  /*6dd0*/  UIADD3 UR12, UPT, UPT, UR43, 0x2200, URZ ;  /* 0x000022002b0c7890 */ /* 0x000fe2000fffe0ff */
[----:B------:R-:W-:Y:S01]  /*6de0*/  R2UR UR9, R164 ;  /* 0x00000000a40972ca */ /* 0x000fe200000e0000 */
[----:B------:R-:W-:Y:S01]  /*6df0*/  UIADD3 UR10, UP0, UPT, UR46, 0x680, URZ ;  /* 0x000006802e0a7890 */ /* 0x000fe2000ff1e0ff */
[----:B------:R-:W-:Y:S01]  /*6e00*/  R2UR UR8, R155 ;  /* 0x000000009b0872ca */ /* 0x000fe200000e0000 */
[----:B------:R-:W-:Y:S02]  /*6e10*/  UMOV UR7, UR36 ;  /* 0x0000002400077c82 */ /* 0x000fe40008000000 */
[----:B------:R-:W-:Y:S01]  /*6e20*/  IMAD.U32 R179, RZ, RZ, UR12 ;  /* 0x0000000cffb37e24 */ /* 0x000fe2000f8e00ff */
[----:B------:R-:W-:Y:S04]  /*6e30*/  UIADD3.X UR11, UPT, UPT, URZ, UR47, URZ, UP0, !UPT ;  /* 0x0000002fff0b7290 */ /* 0x000fe800087fe4ff */
[----:B------:R-:W-:Y:S03]  /*6e40*/  R2UR UR4, R179 ;  /* 0x00000000b30472ca */ /* 0x000fe600000e0000 */
[----:B------:R-:W-:Y:S02]  /*6e50*/  USHF.L.U32 UR5, UR9, 0x6, URZ ;  /* 0x0000000609057899 */ /* 0x000fe400080006ff */
[----:B------:R-:W-:Y:S09]  /*6e60*/  USHF.L.U32 UR6, UR8, 0x7, URZ ;  /* 0x0000000708067899 */ /* 0x000ff200080006ff */
[----:B------:R3:W-:Y:S01]  /*6e70*/  UTMASTG.3D [UR4], [UR10] ;  /* 0x000000040a0073b5 */ /* 0x0007e20008010000 */
[----:B------:R0:W-:Y:S01]  /*6e80*/  UTMACMDFLUSH ;  /* 0x00000000000079b7 */ /* 0x0001e20000000000 */
[----:B---3--:R-:W-:Y:S04]  /*6e90*/  DEPBAR.LE SB0, 0x0 ;  /* 0x000080000000791a */ /* 0x008fe80000000000 */
.L_x_111:
[----:B------:R-:W-:Y:S05]  /*6ea0*/  BSYNC.RECONVERGENT B0 ;  /* 0x0000000000007941 */ /* 0x000fea0003800200 */
.L_x_110:
[----:B------:R-:W-:Y:S01]  /*6eb0*/  BAR.SYNC.DEFER_BLOCKING 0x1, 0x80 ;  /* 0x0042000000007b1d */ /* 0x000fe20000010000 */
[----:B------:R-:W-:Y:S01]  /*6ec0*/  ISETP.NE.AND P2, PT, R180, RZ, PT ;  /* 0x000000ffb400720c */ /* 0x000fe20003f45270 */
[----:B------:R-:W-:Y:S01]  /*6ed0*/  IMAD.IADD R164, R75, 0x1, R143 ;  /* 0x000000014ba47824 */ /* 0x000fe200078e028f */
[----:B------:R-:W-:Y:S01]  /*6ee0*/  ISETP.NE.AND P0, PT, R182, 0x2, PT ;  /* 0x00000002b600780c */ /* 0x000fe20003f05270 */
[----:B------:R-:W-:Y:S01]  /*6ef0*/  IMAD.IADD R155, R77, 0x1, R154 ;  /* 0x000000014d9b7824 */ /* 0x000fe200078e029a */
[----:B------:R-:W-:Y:S02]  /*6f00*/  ISETP.NE.AND P1, PT, R76, 0x4, PT ;  /* 0x000000044c00780c */ /* 0x000fe40003f25270 */
[----:B------:R-:W-:Y:S02]  /*6f10*/  SEL R3, RZ, 0x1, P0 ;  /* 0x00000001ff037807 */ /* 0x000fe40000000000 */
[----:B------:R-:W-:Y:S02]  /*6f20*/  SEL R0, RZ, 0x1, P1 ;  /* 0x00000001ff007807 */ /* 0x000fe40000800000 */
[----:B------:R-:W-:Y:S02]  /*6f30*/  LOP3.LUT R174, R174, R3, RZ, 0x3c, !PT ;  /* 0x00000003aeae7212 */ /* 0x000fe400078e3cff */
[----:B------:R-:W-:Y:S02]  /*6f40*/  LOP3.LUT R175, R175, R0, RZ, 0x3c, !PT ;  /* 0x00000000afaf7212 */ /* 0x000fe400078e3cff */
[----:B------:R-:W-:Y:S02]  /*6f50*/  @P2 R2UR UR36, R171 ;  /* 0x00000000ab2422ca */ /* 0x000fe400000e0000 */
[----:B------:R-:W-:Y:S02]  /*6f60*/  SEL R182, R182, RZ, P0 ;  /* 0x000000ffb6b67207 */ /* 0x000fe40000000000 */
[----:B------:R-:W-:Y:S01]  /*6f70*/  SEL R76, R76, RZ, P1 ;  /* 0x000000ff4c4c7207 */ /* 0x000fe20000800000 */
[----:B------:R-:W-:Y:S10]  /*6f80*/  @P2 BRA `(.L_x_112) ;  /* 0xffffffdc00742947 */ /* 0x000ff4000383ffff */
[----:B------:R-:W-:Y:S05]  /*6f90*/  EXIT ;  /* 0x000000000000794d */ /* 0x000fea0003800000 */
.L_x_24:
[----:B--2---:R2:W4:Y:S02]  /*6fa0*/  SYNCS.PHASECHK.TRANS64.TRYWAIT P0, [R3+URZ+0xd0], R2 ;  /* 0x0000d002030075a7 */ /* 0x00452400080011ff */
[----:B----4-:R-:W-:Y:S05]  /*6fb0*/  @!P0 NANOSLEEP.SYNCS 0x989680 ;  /* 0x009896800000895d */ /* 0x010fea0003900000 */
[----:B------:R-:W4:Y:S02]  /*6fc0*/  @!P0 SYNCS.PHASECHK.TRANS64 P0, [R3+URZ+0xd0], R2 ;  /* 0x0000d002030085a7 */ /* 0x000f2400080010ff */
[----:B----4-:R-:W-:Y:S05]  /*6fd0*/  @!P0 BRA `(.L_x_24) ;  /* 0xfffffffc00f08947 */ /* 0x010fea000383ffff */
[----:B------:R-:W-:Y:S05]  /*6fe0*/  BRA `(.L_x_113) ;  /* 0xffffffa400f07947 */ /* 0x000fea000383ffff */
.L_x_27:
[----:B-1----:R-:W-:-:S07]  /*6ff0*/  MOV R2, UR33 ;  /* 0x0000002100027c02 */ /* 0x002fce0008000f00 */
.L_x_114:
[----:B-1----:R1:W2:Y:S02]  /*7000*/  SYNCS.PHASECHK.TRANS64.TRYWAIT P0, [R2+URZ+0x20], R5 ;  /* 0x00002005020075a7 */ /* 0x0022a400080011ff */
[----:B--2---:R-:W-:Y:S05]  /*7010*/  @!P0 NANOSLEEP.SYNCS 0x989680 ;  /* 0x009896800000895d */ /* 0x004fea0003900000 */
[----:B------:R-:W2:Y:S02]  /*7020*/  @!P0 SYNCS.PHASECHK.TRANS64 P0, [R2+URZ+0x20], R5 ;  /* 0x00002005020085a7 */ /* 0x000ea400080010ff */
[----:B--2---:R-:W-:Y:S05]  /*7030*/  @!P0 BRA `(.L_x_114) ;  /* 0xfffffffc00f08947 */ /* 0x004fea000383ffff */
[----:B------:R-:W-:Y:S05]  /*7040*/  BRA `(.L_x_26) ;  /* 0xffffffa800587947 */ /* 0x000fea000383ffff */
.L_x_34:
[----:B-1----:R-:W-:-:S07]  /*7050*/  MOV R2, UR17 ;  /* 0x0000001100027c02 */ /* 0x002fce0008000f00 */
.L_x_115:
[----:B-1----:R1:W2:Y:S02]  /*7060*/  SYNCS.PHASECHK.TRANS64.TRYWAIT P0, [R2+URZ+0x20], R5 ;  /* 0x00002005020075a7 */ /* 0x0022a400080011ff */
[----:B--2---:R-:W-:Y:S05]  /*7070*/  @!P0 NANOSLEEP.SYNCS 0x989680 ;  /* 0x009896800000895d */ /* 0x004fea0003900000 */
[----:B------:R-:W2:Y:S02]  /*7080*/  @!P0 SYNCS.PHASECHK.TRANS64 P0, [R2+URZ+0x20], R5 ;  /* 0x00002005020085a7 */ /* 0x000ea400080010ff */
[----:B--2---:R-:W-:Y:S05]  /*7090*/  @!P0 BRA `(.L_x_115) ;  /* 0xfffffffc00f08947 */ /* 0x004fea000383ffff */
[----:B------:R-:W-:Y:S05]  /*70a0*/  BRA `(.L_x_33) ;  /* 0xffffffac00147947 */ /* 0x000fea000383ffff */
.L_x_39:
[----:B-1----:R1:W2:Y:S02]  /*70b0*/  SYNCS.PHASECHK.TRANS64.TRYWAIT P0, [R2+URZ+0x60], R3 ;  /* 0x00006003020075a7 */ /* 0x0022a400080011ff */
[----:B--2---:R-:W-:Y:S05]  /*70c0*/  @!P0 NANOSLEEP.SYNCS 0x989680 ;  /* 0x009896800000895d */ /* 0x004fea0003900000 */
[----:B------:R-:W2:Y:S02]  /*70d0*/  @!P0 SYNCS.PHASECHK.TRANS64 P0, [R2+URZ+0x60], R3 ;  /* 0x00006003020085a7 */ /* 0x000ea400080010ff */
[----:B--2---:R-:W-:Y:S05]  /*70e0*/  @!P0 BRA `(.L_x_39) ;  /* 0xfffffffc00f08947 */ /* 0x004fea000383ffff */
[----:B------:R-:W-:Y:S05]  /*70f0*/  BRA `(.L_x_116) ;  /* 0xffffffac00b87947 */ /* 0x000fea000383ffff */
.L_x_43:
[----:B---3--:R-:W-:-:S07]  /*7100*/  MOV R0, UR5 ;  /* 0x0000000500007c02 */ /* 0x008fce0008000f00 */
.L_x_117:
[----:B-1----:R1:W2:Y:S02]  /*7110*/  SYNCS.PHASECHK.TRANS64.TRYWAIT P0, [R0+URZ], R3 ;  /* 0x00000003000075a7 */ /* 0x0022a400080011ff */
[----:B--2---:R-:W-:Y:S05]  /*7120*/  @!P0 NANOSLEEP.SYNCS 0x989680 ;  /* 0x009896800000895d */ /* 0x004fea0003900000 */
[----:B------:R-:W2:Y:S02]  /*7130*/  @!P0 SYNCS.PHASECHK.TRANS64 P0, [R0+URZ], R3 ;  /* 0x00000003000085a7 */ /* 0x000ea400080010ff */
[----:B--2---:R-:W-:Y:S05]  /*7140*/  @!P0 BRA `(.L_x_117) ;  /* 0xfffffffc00f08947 */ /* 0x004fea000383ffff */
[----:B------:R-:W-:Y:S05]  /*7150*/  BRA `(.L_x_118) ;  /* 0xffffffb400287947 */ /* 0x000fea000383ffff */
.L_x_44:
[----:B---3--:R-:W-:-:S07]  /*7160*/  MOV R0, UR5 ;  /* 0x0000000500007c02 */ /* 0x008fce0008000f00 */
.L_x_119:
[----:B-1----:R1:W2:Y:S02]  /*7170*/  SYNCS.PHASECHK.TRANS64.TRYWAIT P0, [R0+URZ], R3 ;  /* 0x00000003000075a7 */ /* 0x0022a400080011ff */
[----:B--2---:R-:W-:Y:S05]  /*7180*/  @!P0 NANOSLEEP.SYNCS 0x989680 ;  /* 0x009896800000895d */ /* 0x004fea0003900000 */
[----:B------:R-:W2:Y:S02]  /*7190*/  @!P0 SYNCS.PHASECHK.TRANS64 P0, [R0+URZ], R3 ;  /* 0x00000003000085a7 */ /* 0x000ea400080010ff */
[----:B--2---:R-:W-:Y:S05]  /*71a0*/  @!P0 BRA `(.L_x_119) ;  /* 0xfffffffc00f08947 */ /* 0x004fea000383ffff */
[----:B------:R-:W-:Y:S05]  /*71b0*/  BRA `(.L_x_120) ;  /* 0xffffffb400347947 */ /* 0x000fea000383ffff */
.L_x_45:
[----:B---3--:R-:W-:-:S07]  /*71c0*/  MOV R0, UR5 ;  /* 0x0000000500007c02 */ /* 0x008fce0008000f00 */
.L_x_121:
[----:B-1----:R1:W2:Y:S02]  /*71d0*/  SYNCS.PHASECHK.TRANS64.TRYWAIT P0, [R0+URZ], R3 ;  /* 0x00000003000075a7 */ /* 0x0022a400080011ff */
[----:B--2---:R-:W-:Y:S05]  /*71e0*/  @!P0 NANOSLEEP.SYNCS 0x989680 ;  /* 0x009896800000895d */ /* 0x004fea0003900000 */
[----:B------:R-:W2:Y:S02]  /*71f0*/  @!P0 SYNCS.PHASECHK.TRANS64 P0, [R0+URZ], R3 ;  /* 0x00000003000085a7 */ /* 0x000ea400080010ff */
[----:B--2---:R-:W-:Y:S05]  /*7200*/  @!P0 BRA `(.L_x_121) ;  /* 0xfffffffc00f08947 */ /* 0x004fea000383ffff */
[----:B------:R-:W-:Y:S05]  /*7210*/  BRA `(.L_x_122) ;  /* 0xffffffb400407947 */ /* 0x000fea000383ffff */
.L_x_48:
[----:B-1----:R1:W2:Y:S02]  /*7220*/  SYNCS.PHASECHK.TRANS64.TRYWAIT P0, [R0+URZ+0xc0], R5 ;  /* 0x0000c005000075a7 */ /* 0x0022a400080011ff */
[----:B--2---:R-:W-:Y:S05]  /*7230*/  @!P0 NANOSLEEP.SYNCS 0x989680 ;  /* 0x009896800000895d */ /* 0x004fea0003900000 */
[----:B------:R-:W2:Y:S02]  /*7240*/  @!P0 SYNCS.PHASECHK.TRANS64 P0, [R0+URZ+0xc0], R5 ;  /* 0x0000c005000085a7 */ /* 0x000ea400080010ff */
[----:B--2---:R-:W-:Y:S05]  /*7250*/  @!P0 BRA `(.L_x_48) ;  /* 0xfffffffc00f08947 */ /* 0x004fea000383ffff */
[----:B------:R-:W-:Y:S05]  /*7260*/  BRA `(.L_x_123) ;  /* 0xffffffb400a07947 */ /* 0x000fea000383ffff */
.L_x_49:
[----:B------:R-:W-:-:S07]  /*7270*/  MOV R0, UR5 ;  /* 0x0000000500007c02 */ /* 0x000fce0008000f00 */
.L_x_124:
[----:B-1----:R1:W2:Y:S02]  /*7280*/  SYNCS.PHASECHK.TRANS64.TRYWAIT P0, [R0+URZ+0x70], R7 ;  /* 0x00007007000075a7 */ /* 0x0022a400080011ff */
[----:B--2---:R-:W-:Y:S05]  /*7290*/  @!P0 NANOSLEEP.SYNCS 0x989680 ;  /* 0x009896800000895d */ /* 0x004fea0003900000 */
[----:B------:R-:W2:Y:S02]  /*72a0*/  @!P0 SYNCS.PHASECHK.TRANS64 P0, [R0+URZ+0x70], R7 ;  /* 0x00007007000085a7 */ /* 0x000ea400080010ff */
[----:B--2---:R-:W-:Y:S05]  /*72b0*/  @!P0 BRA `(.L_x_124) ;  /* 0xfffffffc00f08947 */ /* 0x004fea000383ffff */
[----:B------:R-:W-:Y:S05]  /*72c0*/  BRA `(.L_x_125) ;  /* 0xffffffb400b07947 */ /* 0x000fea000383ffff */
.L_x_50:
[----:B-1----:R1:W2:Y:S02]  /*72d0*/  SYNCS.PHASECHK.TRANS64.TRYWAIT P1, [R0+URZ+0x60], R5 ;  /* 0x00006005000075a7 */ /* 0x0022a400080211ff */
[----:B--2---:R-:W-:Y:S05]  /*72e0*/  @!P1 NANOSLEEP.SYNCS 0x989680 ;  /* 0x009896800000995d */ /* 0x004fea0003900000 */
[----:B------:R-:W2:Y:S02]  /*72f0*/  @!P1 SYNCS.PHASECHK.TRANS64 P1, [R0+URZ+0x60], R5 ;  /* 0x00006005000095a7 */ /* 0x000ea400080210ff */
[----:B--2---:R-:W-:Y:S05]  /*7300*/  @!P1 BRA `(.L_x_50) ;  /* 0xfffffffc00f09947 */ /* 0x004fea000383ffff */
[----:B------:R-:W-:Y:S05]  /*7310*/  BRA `(.L_x_126) ;  /* 0xffffffb400e07947 */ /* 0x000fea000383ffff */
.L_x_53:
[----:B------:R-:W-:-:S07]  /*7320*/  MOV R0, UR5 ;  /* 0x0000000500007c02 */ /* 0x000fce0008000f00 */
.L_x_127:
[----:B-1----:R1:W2:Y:S02]  /*7330*/  SYNCS.PHASECHK.TRANS64.TRYWAIT P0, [R0+URZ+0x70], R3 ;  /* 0x00007003000075a7 */ /* 0x0022a400080011ff */
[----:B--2---:R-:W-:Y:S05]  /*7340*/  @!P0 NANOSLEEP.SYNCS 0x989680 ;  /* 0x009896800000895d */ /* 0x004fea0003900000 */
[----:B------:R-:W2:Y:S02]  /*7350*/  @!P0 SYNCS.PHASECHK.TRANS64 P0, [R0+URZ+0x70], R3 ;  /* 0x00007003000085a7 */ /* 0x000ea400080010ff */
[----:B--2---:R-:W-:Y:S05]  /*7360*/  @!P0 BRA `(.L_x_127) ;  /* 0xfffffffc00f08947 */ /* 0x004fea000383ffff */
[----:B------:R-:W-:Y:S05]  /*7370*/  BRA `(.L_x_52) ;  /* 0xffffffb800347947 */ /* 0x000fea000383ffff */
.L_x_62:
[----:B-1----:R-:W-:-:S04]  /*7380*/  MOV R4, UR6 ;  /* 0x0000000600047c02 */ /* 0x002fc80008000f00 */
[----:B------:R1:W2:Y:S03]  /*7390*/  SYNCS.PHASECHK.TRANS64.TRYWAIT P0, [R4+URZ+0x8], R5 ;  /* 0x00000805040075a7 */ /* 0x0002a600080011ff */
[----:B--2---:R-:W-:Y:S05]  /*73a0*/  @!P0 NANOSLEEP.SYNCS 0x989680 ;  /* 0x009896800000895d */ /* 0x004fea0003900000 */
[----:B------:R-:W2:Y:S02]  /*73b0*/  @!P0 SYNCS.PHASECHK.TRANS64 P0, [R4+URZ+0x8], R5 ;  /* 0x00000805040085a7 */ /* 0x000ea400080010ff */
[----:B--2---:R-:W-:Y:S05]  /*73c0*/  @!P0 BRA `(.L_x_62) ;  /* 0xfffffffc00ec8947 */ /* 0x004fea000383ffff */
[----:B------:R-:W-:Y:S05]  /*73d0*/  BRA `(.L_x_61) ;  /* 0xffffffb800e87947 */ /* 0x000fea000383ffff */
.L_x_64:
[----:B------:R-:W-:Y:S01]  /*73e0*/  BSSY B0, `(.L_x_128) ;  /* 0x0000006000007945 */ /* 0x000fe20003800000 */
[----:B------:R-:W-:-:S07]  /*73f0*/  MOV R15, 0xffffffff ;  /* 0xffffffff000f7802 */ /* 0x000fce0000000f00 */
[----:B-1---5:R-:W-:Y:S05]  /*7400*/  WARPSYNC.COLLECTIVE R15, `(.L_x_129) ;  /* 0x000000000f0c7348 */ /* 0x022fea0003c00000 */
[----:B------:R-:W-:Y:S02]  /*7410*/  ELECT P6, UR79, PT ;  /* 0x00000000004f782f */ /* 0x000fe400038c0000 */
[----:B------:R-:W-:Y:S01]  /*7420*/  MOV R14, UR79 ;  /* 0x0000004f000e7c02 */ /* 0x000fe20008000f00 */
[----:B-1---5:R-:W-:Y:S10]  /*7430*/  ENDCOLLECTIVE ;  /* 0x000000000000791b */ /* 0x022ff40003800000 */
.L_x_129:
[----:B------:R-:W-:Y:S05]  /*7440*/  BSYNC B0 ;  /* 0x0000000000007941 */ /* 0x000fea0003800000 */
.L_x_128:
[----:B------:R-:W-:Y:S05]  /*7450*/  BRA `(.L_x_130) ;  /* 0xffffffbc00187947 */ /* 0x000fea000383ffff */
.L_x_66:
[----:B-1----:R-:W-:-:S04]  /*7460*/  MOV R2, UR6 ;  /* 0x0000000600027c02 */ /* 0x002fc80008000f00 */
[----:B------:R1:W2:Y:S03]  /*7470*/  SYNCS.PHASECHK.TRANS64.TRYWAIT P0, [R2+URZ+0x8], R3 ;  /* 0x00000803020075a7 */ /* 0x0002a600080011ff */
[----:B--2---:R-:W-:Y:S05]  /*7480*/  @!P0 NANOSLEEP.SYNCS 0x989680 ;  /* 0x009896800000895d */ /* 0x004fea0003900000 */
[----:B------:R-:W2:Y:S02]  /*7490*/  @!P0 SYNCS.PHASECHK.TRANS64 P0, [R2+URZ+0x8], R3 ;  /* 0x00000803020085a7 */ /* 0x000ea400080010ff */
[----:B--2---:R-:W-:Y:S05]  /*74a0*/  @!P0 BRA `(.L_x_66) ;  /* 0xfffffffc00ec8947 */ /* 0x004fea000383ffff */
[----:B------:R-:W-:Y:S05]  /*74b0*/  BRA `(.L_x_65) ;  /* 0xffffffbc001c7947 */ /* 0x000fea000383ffff */
.L_x_67:
[----:B-1----:R1:W2:Y:S02]  /*74c0*/  SYNCS.PHASECHK.TRANS64.TRYWAIT P0, [R0+URZ+0x60], R5 ;  /* 0x00006005000075a7 */ /* 0x0022a400080011ff */
[----:B--2---:R-:W-:Y:S05]  /*74d0*/  @!P0 NANOSLEEP.SYNCS 0x989680 ;  /* 0x009896800000895d */ /* 0x004fea0003900000 */
[----:B------:R-:W2:Y:S02]  /*74e0*/  @!P0 SYNCS.PHASECHK.TRANS64 P0, [R0+URZ+0x60], R5 ;  /* 0x00006005000085a7 */ /* 0x000ea400080010ff */
[----:B--2---:R-:W-:Y:S05]  /*74f0*/  @!P0 BRA `(.L_x_67) ;  /* 0xfffffffc00f08947 */ /* 0x004fea000383ffff */
[----:B------:R-:W-:Y:S05]  /*7500*/  BRA `(.L_x_131) ;  /* 0xffffffbc00f07947 */ /* 0x000fea000383ffff */
.L_x_69:
[----:B------:R-:W-:-:S07]  /*7510*/  MOV R0, UR11 ;  /* 0x0000000b00007c02 */ /* 0x000fce0008000f00 */
.L_x_132:
[----:B-1----:R1:W2:Y:S02]  /*7520*/  SYNCS.PHASECHK.TRANS64.TRYWAIT P0, [R0+URZ+0xa0], R5 ;  /* 0x0000a005000075a7 */ /* 0x0022a400080011ff */
[----:B--2---:R-:W-:Y:S05]  /*7530*/  @!P0 NANOSLEEP.SYNCS 0x989680 ;  /* 0x009896800000895d */ /* 0x004fea0003900000 */
[----:B------:R-:W2:Y:S02]  /*7540*/  @!P0 SYNCS.PHASECHK.TRANS64 P0, [R0+URZ+0xa0], R5 ;  /* 0x0000a005000085a7 */ /* 0x000ea400080010ff */
[----:B--2---:R-:W-:Y:S05]  /*7550*/  @!P0 BRA `(.L_x_132) ;  /* 0xfffffffc00f08947 */ /* 0x004fea000383ffff */
[----:B------:R-:W-:Y:S05]  /*7560*/  BRA `(.L_x_133) ;  /* 0xffffffc000387947 */ /* 0x000fea000383ffff */
.L_x_72:
[----:B------:R-:W-:Y:S07]  /*7570*/  MOV R0, UR9 ;  /* 0x0000000900007c02 */ /* 0x000fee0008000f00 */
.L_x_134:
[----:B-1----:R1:W2:Y:S02]  /*7580*/  SYNCS.PHASECHK.TRANS64.TRYWAIT P0, [R0+URZ], R5 ;  /* 0x00000005000075a7 */ /* 0x0022a400080011ff */
[----:B--2---:R-:W-:Y:S05]  /*7590*/  @!P0 NANOSLEEP.SYNCS 0x989680 ;  /* 0x009896800000895d */ /* 0x004fea0003900000 */
[----:B------:R-:W2:Y:S02]  /*75a0*/  @!P0 SYNCS.PHASECHK.TRANS64 P0, [R0+URZ], R5 ;  /* 0x00000005000085a7 */ /* 0x000ea400080010ff */
[----:B--2---:R-:W-:Y:S05]  /*75b0*/  @!P0 BRA `(.L_x_134) ;  /* 0xfffffffc00f08947 */ /* 0x004fea000383ffff */
[----:B------:R-:W-:Y:S05]  /*75c0*/  BRA `(.L_x_71) ;  /* 0xffffffc000507947 */ /* 0x000fea000383ffff */
.L_x_76:
[----:B-1----:R-:W-:-:S07]  /*75d0*/  MOV R0, UR7 ;  /* 0x0000000700007c02 */ /* 0x002fce0008000f00 */
.L_x_135:
[----:B-1----:R1:W2:Y:S02]  /*75e0*/  SYNCS.PHASECHK.TRANS64.TRYWAIT P0, [R0+URZ], R3 ;  /* 0x00000003000075a7 */ /* 0x0022a400080011ff */
[----:B--2---:R-:W-:Y:S05]  /*75f0*/  @!P0 NANOSLEEP.SYNCS 0x989680 ;  /* 0x009896800000895d */ /* 0x004fea0003900000 */
[----:B------:R-:W2:Y:S02]  /*7600*/  @!P0 SYNCS.PHASECHK.TRANS64 P0, [R0+URZ], R3 ;  /* 0x00000003000085a7 */ /* 0x000ea400080010ff */
[----:B--2---:R-:W-:Y:S05]  /*7610*/  @!P0 BRA `(.L_x_135) ;  /* 0xfffffffc00f08947 */ /* 0x004fea000383ffff */
[----:B------:R-:W-:Y:S05]  /*7620*/  BRA `(.L_x_136) ;  /* 0xffffffc400087947 */ /* 0x000fea000383ffff */
.L_x_77:
[----:B------:R-:W-:-:S07]  /*7630*/  MOV R0, UR7 ;  /* 0x0000000700007c02 */ /* 0x000fce0008000f00 */
.L_x_137:
[----:B-1----:R1:W2:Y:S02]  /*7640*/  SYNCS.PHASECHK.TRANS64.TRYWAIT P0, [R0+URZ], R3 ;  /* 0x00000003000075a7 */ /* 0x0022a400080011ff */
[----:B--2---:R-:W-:Y:S05]  /*7650*/  @!P0 NANOSLEEP.SYNCS 0x989680 ;  /* 0x009896800000895d */ /* 0x004fea0003900000 */
[----:B------:R-:W2:Y:S02]  /*7660*/  @!P0 SYNCS.PHASECHK.TRANS64 P0, [R0+URZ], R3 ;  /* 0x00000003000085a7 */ /* 0x000ea400080010ff */
[----:B--2---:R-:W-:Y:S05]  /*7670*/  @!P0 BRA `(.L_x_137) ;  /* 0xfffffffc00f08947 */ /* 0x004fea000383ffff */
[----:B------:R-:W-:Y:S05]  /*7680*/  BRA `(.L_x_138) ;  /* 0xffffffc400147947 */ /* 0x000fea000383ffff */
.L_x_78:
[----:B------:R-:W-:-:S07]  /*7690*/  MOV R0, UR7 ;  /* 0x0000000700007c02 */ /* 0x000fce0008000f00 */
.L_x_139:
[----:B-1----:R1:W2:Y:S02]  /*76a0*/  SYNCS.PHASECHK.TRANS64.TRYWAIT P0, [R0+URZ], R3 ;  /* 0x00000003000075a7 */ /* 0x0022a400080011ff */
[----:B--2---:R-:W-:Y:S05]  /*76b0*/  @!P0 NANOSLEEP.SYNCS 0x989680 ;  /* 0x009896800000895d */ /* 0x004fea0003900000 */
[----:B------:R-:W2:Y:S02]  /*76c0*/  @!P0 SYNCS.PHASECHK.TRANS64 P0, [R0+URZ], R3 ;  /* 0x00000003000085a7 */ /* 0x000ea400080010ff */
[----:B--2---:R-:W-:Y:S05]  /*76d0*/  @!P0 BRA `(.L_x_139) ;  /* 0xfffffffc00f08947 */ /* 0x004fea000383ffff */
[----:B------:R-:W-:Y:S05]  /*76e0*/  BRA `(.L_x_140) ;  /* 0xffffffc400207947 */ /* 0x000fea000383ffff */
.L_x_81:
[----:B------:R-:W-:-:S07]  /*76f0*/  MOV R0, UR8 ;  /* 0x0000000800007c02 */ /* 0x000fce0008000f00 */
.L_x_141:
[----:B-1----:R1:W2:Y:S02]  /*7700*/  SYNCS.PHASECHK.TRANS64.TRYWAIT P1, [R0+URZ+0xe0], R3 ;  /* 0x0000e003000075a7 */ /* 0x0022a400080211ff */
[----:B--2---:R-:W-:Y:S05]  /*7710*/  @!P1 NANOSLEEP.SYNCS 0x989680 ;  /* 0x009896800000995d */ /* 0x004fea0003900000 */
[----:B------:R-:W2:Y:S02]  /*7720*/  @!P1 SYNCS.PHASECHK.TRANS64 P1, [R0+URZ+0xe0], R3 ;  /* 0x0000e003000095a7 */ /* 0x000ea400080210ff */
[----:B--2---:R-:W-:Y:S05]  /*7730*/  @!P1 BRA `(.L_x_141) ;  /* 0xfffffffc00f09947 */ /* 0x004fea000383ffff */
[----:B------:R-:W-:Y:S05]  /*7740*/  BRA `(.L_x_142) ;  /* 0xffffffc4006c7947 */ /* 0x000fea000383ffff */
.L_x_86:
[----:B--2---:R2:W4:Y:S02]  /*7750*/  SYNCS.PHASECHK.TRANS64.TRYWAIT P0, [R0+URZ+0x60], R3 ;  /* 0x00006003000075a7 */ /* 0x00452400080011ff */
[----:B----4-:R-:W-:Y:S05]  /*7760*/  @!P0 NANOSLEEP.SYNCS 0x989680 ;  /* 0x009896800000895d */ /* 0x010fea0003900000 */
[----:B------:R-:W4:Y:S02]  /*7770*/  @!P0 SYNCS.PHASECHK.TRANS64 P0, [R0+URZ+0x60], R3 ;  /* 0x00006003000085a7 */ /* 0x000f2400080010ff */
[----:B----4-:R-:W-:Y:S05]  /*7780*/  @!P0 BRA `(.L_x_86) ;  /* 0xfffffffc00f08947 */ /* 0x010fea000383ffff */
[----:B------:R-:W-:Y:S05]  /*7790*/  BRA `(.L_x_143) ;  /* 0xffffffc800707947 */ /* 0x000fea000383ffff */
.L_x_89:
[----:B------:R-:W-:Y:S07]  /*77a0*/  MOV R0, UR6 ;  /* 0x0000000600007c02 */ /* 0x000fee0008000f00 */
.L_x_144:
[----:B--2---:R2:W4:Y:S02]  /*77b0*/  SYNCS.PHASECHK.TRANS64.TRYWAIT P0, [R0+URZ+0x58], R3 ;  /* 0x00005803000075a7 */ /* 0x00452400080011ff */
[----:B----4-:R-:W-:Y:S05]  /*77c0*/  @!P0 NANOSLEEP.SYNCS 0x989680 ;  /* 0x009896800000895d */ /* 0x010fea0003900000 */
[----:B------:R-:W4:Y:S02]  /*77d0*/  @!P0 SYNCS.PHASECHK.TRANS64 P0, [R0+URZ+0x58], R3 ;  /* 0x00005803000085a7 */ /* 0x000f2400080010ff */
[----:B----4-:R-:W-:Y:S05]  /*77e0*/  @!P0 BRA `(.L_x_144) ;  /* 0xfffffffc00f08947 */ /* 0x010fea000383ffff */
[----:B------:R-:W-:Y:S05]  /*77f0*/  BRA `(.L_x_88) ;  /* 0xffffffcc005c7947 */ /* 0x000fea000383ffff */
.L_x_92:
[----:B------:R-:W-:Y:S07]  /*7800*/  MOV R3, UR6 ;  /* 0x0000000600037c02 */ /* 0x000fee0008000f00 */
.L_x_145:
[----:B-1----:R1:W2:Y:S02]  /*7810*/  SYNCS.PHASECHK.TRANS64.TRYWAIT P2, [R3+URZ+0x48], R26 ;  /* 0x0000481a030075a7 */ /* 0x0022a400080411ff */
[----:B--2---:R-:W-:Y:S05]  /*7820*/  @!P2 NANOSLEEP.SYNCS 0x989680 ;  /* 0x009896800000a95d */ /* 0x004fea0003900000 */
[----:B------:R-:W2:Y:S02]  /*7830*/  @!P2 SYNCS.PHASECHK.TRANS64 P2, [R3+URZ+0x48], R26 ;  /* 0x0000481a0300a5a7 */ /* 0x000ea400080410ff */
[----:B--2---:R-:W-:Y:S05]  /*7840*/  @!P2 BRA `(.L_x_145) ;  /* 0xfffffffc00f0a947 */ /* 0x004fea000383ffff */
[----:B------:R-:W-:Y:S05]  /*7850*/  BRA `(.L_x_146) ;  /* 0xffffffcc00f07947 */ /* 0x000fea000383ffff */
.L_x_95:
[----:B---3--:R3:W4:Y:S02]  /*7860*/  SYNCS.PHASECHK.TRANS64.TRYWAIT P0, [R0+URZ+0x60], R3 ;  /* 0x00006003000075a7 */ /* 0x00872400080011ff */
[----:B----4-:R-:W-:Y:S05]  /*7870*/  @!P0 NANOSLEEP.SYNCS 0x989680 ;  /* 0x009896800000895d */ /* 0x010fea0003900000 */
[----:B------:R-:W4:Y:S02]  /*7880*/  @!P0 SYNCS.PHASECHK.TRANS64 P0, [R0+URZ+0x60], R3 ;  /* 0x00006003000085a7 */ /* 0x000f2400080010ff */
[----:B----4-:R-:W-:Y:S05]  /*7890*/  @!P0 BRA `(.L_x_95) ;  /* 0xfffffffc00f08947 */ /* 0x010fea000383ffff */
[----:B------:R-:W-:Y:S05]  /*78a0*/  BRA `(.L_x_147) ;  /* 0xffffffd400407947 */ /* 0x000fea000383ffff */
.L_x_106:
[----:B-1----:R-:W-:Y:S04]  /*78b0*/  MOV R0, UR43 ;  /* 0x0000002b00007c02 */ /* 0x002fe80008000f00 */
[----:B------:R1:W2:Y:S03]  /*78c0*/  SYNCS.PHASECHK.TRANS64.TRYWAIT P1, [R0+URZ+0x40], R3 ;  /* 0x00004003000075a7 */ /* 0x0002a600080211ff */
[----:B--2---:R-:W-:Y:S05]  /*78d0*/  @!P1 NANOSLEEP.SYNCS 0x989680 ;  /* 0x009896800000995d */ /* 0x004fea0003900000 */
[----:B------:R-:W2:Y:S02]  /*78e0*/  @!P1 SYNCS.PHASECHK.TRANS64 P1, [R0+URZ+0x40], R3 ;  /* 0x00004003000095a7 */ /* 0x000ea400080210ff */
[----:B--2---:R-:W-:Y:S05]  /*78f0*/  @!P1 BRA `(.L_x_106) ;  /* 0xfffffffc00ec9947 */ /* 0x004fea000383ffff */
[----:B------:R-:W-:Y:S05]  /*7900*/  BRA `(.L_x_105) ;  /* 0xffffffe0003c7947 */ /* 0x000fea000383ffff */
.L_x_108:
[----:B------:R1:W1:Y:S02]  /*7910*/  SYNCS.PHASECHK.TRANS64.TRYWAIT P1, [R181+URZ+0x80], R2 ;  /* 0x00008002b50075a7 */ /* 0x00026400080211ff */
[----:B-1----:R-:W-:Y:S05]  /*7920*/  @!P1 NANOSLEEP.SYNCS 0x989680 ;  /* 0x009896800000995d */ /* 0x002fea0003900000 */
[----:B------:R-:W1:Y:S02]  /*7930*/  @!P1 SYNCS.PHASECHK.TRANS64 P1, [R181+URZ+0x80], R2 ;  /* 0x00008002b50095a7 */ /* 0x000e6400080210ff */
[----:B-1----:R-:W-:Y:S05]  /*7940*/  @!P1 BRA `(.L_x_108) ;  /* 0xfffffffc00f09947 */ /* 0x002fea000383ffff */
[----:B------:R-:W-:Y:S05]  /*7950*/  BRA `(.L_x_107) ;  /* 0xffffffe000807947 */ /* 0x000fea000383ffff */
        .weak           $__internal_0_$__cuda_sm10x_tcgen05_guardrail_trap_col_being_dealloced_not_returned_by_alloc
        .type           $__internal_0_$__cuda_sm10x_tcgen05_guardrail_trap_col_being_dealloced_not_returned_by_alloc,@function
        .size           $__internal_0_$__cuda_sm10x_tcgen05_guardrail_trap_col_being_dealloced_not_returned_by_alloc,($__internal_1_$__cuda_sm10x_tcgen05_guardrail_trap_phase_invalid_during_alloc - $__internal_0_$__cuda_sm10x_tcgen05_guardrail_trap_col_being_dealloced_not_returned_by_alloc)
$__internal_0_$__cuda_sm10x_tcgen05_guardrail_trap_col_being_dealloced_not_returned_by_alloc:
[----:B------:R-:W-:Y:S05]  /*7960*/  BPT.TRAP 0x1 ;  /* 0x000000040000795c */ /* 0x000fea0000300000 */
[----:B------:R-:W-:-:S04]  /*7970*/  HFMA2 R3, -RZ, RZ, 0, 0 ;  /* 0x00000000ff037431 */ /* 0x000fc800000001ff */
[----:B------:R-:W-:Y:S05]  /*7980*/  RET.REL.NODEC R2 `(_ZN7cutlass13device_kernelINS_4gemm6kernel13GemmUniversalIN4cute5tupleIJiiiiEEENS1_10collective13CollectiveMmaINS1_35MainloopSm100TmaUmmaWarpSpecializedILi4ELi2ELi4ENS5_IJNS4_1CILi2EEENSA_ILi1EEESC_EEEEENS5_IJNSA_ILi256EEENSA_ILi64EEENSA_ILi32EEEEEENS_12float_e5m2_tENS5_IJlSC_lEEESJ_SK_NS4_8TiledMMAINS4_8MMA_AtomIJNS4_10MMA_TraitsINS4_25SM100_MMA_F8F6F4_2x1SM_SSEJSJ_SJ_fSF_SG_NS4_17integral_constantINS4_4UMMA5MajorELSR_0EEESS_NSP_INSQ_7ScaleInELST_0EEESU_EEEEEENS4_6LayoutINS5_IJSC_SC_SC_EEENS5_IJNSA_ILi0EEESZ_SZ_EEEEENS5_IJNS4_10UnderscoreES12_S12_EEEEENS4_18SM100_TMA_2SM_LOADENS4_14ComposedLayoutINS4_7SwizzleILi1ELi4ELi3EEENS4_18smem_ptr_flag_bitsILi8EEENSX_INS5_IJNSA_ILi8EEESH_EEENS5_IJSH_SC_EEEEEEEvNS4_8identityES15_S1F_vS1G_EENS_8epilogue10collective18CollectiveEpilogueINS1I_23Sm100TmaWarpSpecializedILi1ELi1ELi64ELb0ELb0EEEJNS5_IJNSA_ILi128EEESG_SH_EEENS5_IJNSX_IS1N_SC_EENSX_ISG_SC_EEEEESJ_SK_SJ_SK_NS1I_6fusion15FusionCallbacksIS1M_NS1S_17LinearCombinationISJ_fSJ_fLNS_15FloatRoundStyleE2EEES1O_S1R_JEEENS4_5SM1004TMEM4LOAD26SM100_TMEM_LOAD_32dp32b64xENS4_13SM90_TMA_LOADENS16_INS17_ILi2ELi4ELi3EEES1A_NSX_INS5_IJS1B_SG_EEENS5_IJSG_SC_EEEEEEENS4_39AutoVectorizingCopyWithAssumedAlignmentILi128EEENS4_14SM90_TMA_STOREES27_S29_S29_EEEvvEEEEvNT_6ParamsE) ;  /* 0xffffff84029c7950 */ /* 0x000fea0003c3ffff */
        .weak           $__internal_1_$__cuda_sm10x_tcgen05_guardrail_trap_phase_invalid_during_alloc
        .type           $__internal_1_$__cuda_sm10x_tcgen05_guardrail_trap_phase_invalid_during_alloc,@function
        .size           $__internal_1_$__cuda_sm10x_tcgen05_guardrail_trap_phase_invalid_during_alloc,($__internal_2_$__cuda_sm10x_tcgen05_guardrail_trap_unallocated_columns_being_dealloced - $__internal_1_$__cuda_sm10x_tcgen05_guardrail_trap_phase_invalid_during_alloc)
$__internal_1_$__cuda_sm10x_tcgen05_guardrail_trap_phase_invalid_during_alloc:
[----:B------:R-:W-:Y:S05]  /*7990*/  BPT.TRAP 0x1 ;  /* 0x000000040000795c */ /* 0x000fea0000300000 */
[----:B------:R-:W-:-:S04]  /*79a0*/  MOV R3, 0x0 ;  /* 0x0000000000037802 */ /* 0x000fc80000000f00 */
[----:B------:R-:W-:Y:S05]  /*79b0*/  RET.REL.NODEC R2 `(_ZN7cutlass13device_kernelINS_4gemm6kernel13GemmUniversalIN4cute5tupleIJiiiiEEENS1_10collective13CollectiveMmaINS1_35MainloopSm100TmaUmmaWarpSpecializedILi4ELi2ELi4ENS5_IJNS4_1CILi2EEENSA_ILi1EEESC_EEEEENS5_IJNSA_ILi256EEENSA_ILi64EEENSA_ILi32EEEEEENS_12float_e5m2_tENS5_IJlSC_lEEESJ_SK_NS4_8TiledMMAINS4_8MMA_AtomIJNS4_10MMA_TraitsINS4_25SM100_MMA_F8F6F4_2x1SM_SSEJSJ_SJ_fSF_SG_NS4_17integral_constantINS4_4UMMA5MajorELSR_0EEESS_NSP_INSQ_7ScaleInELST_0EEESU_EEEEEENS4_6LayoutINS5_IJSC_SC_SC_EEENS5_IJNSA_ILi0EEESZ_SZ_EEEEENS5_IJNS4_10UnderscoreES12_S12_EEEEENS4_18SM100_TMA_2SM_LOADENS4_14ComposedLayoutINS4_7SwizzleILi1ELi4ELi3EEENS4_18smem_ptr_flag_bitsILi8EEENSX_INS5_IJNSA_ILi8EEESH_EEENS5_IJSH_SC_EEEEEEEvNS4_8identityES15_S1F_vS1G_EENS_8epilogue10collective18CollectiveEpilogueINS1I_23Sm100TmaWarpSpecializedILi1ELi1ELi64ELb0ELb0EEEJNS5_IJNSA_ILi128EEESG_SH_EEENS5_IJNSX_IS1N_SC_EENSX_ISG_SC_EEEEESJ_SK_SJ_SK_NS1I_6fusion15FusionCallbacksIS1M_NS1S_17LinearCombinationISJ_fSJ_fLNS_15FloatRoundStyleE2EEES1O_S1R_JEEENS4_5SM1004TMEM4LOAD26SM100_TMEM_LOAD_32dp32b64xENS4_13SM90_TMA_LOADENS16_INS17_ILi2ELi4ELi3EEES1A_NSX_INS5_IJS1B_SG_EEENS5_IJSG_SC_EEEEEEENS4_39AutoVectorizingCopyWithAssumedAlignmentILi128EEENS4_14SM90_TMA_STOREES27_S29_S29_EEEvvEEEEvNT_6ParamsE) ;  /* 0xffffff8402907950 */ /* 0x000fea0003c3ffff */
        .weak           $__internal_2_$__cuda_sm10x_tcgen05_guardrail_trap_unallocated_columns_being_dealloced
        .type           $__internal_2_$__cuda_sm10x_tcgen05_guardrail_trap_unallocated_columns_being_dealloced,@function
        .size           $__internal_2_$__cuda_sm10x_tcgen05_guardrail_trap_unallocated_columns_being_dealloced,(.L_x_149 - $__internal_2_$__cuda_sm10x_tcgen05_guardrail_trap_unallocated_columns_being_dealloced)
$__internal_2_$__cuda_sm10x_tcgen05_guardrail_trap_unallocated_columns_being_dealloced:
[----:B------:R-:W-:Y:S05]  /*79c0*/  BPT.TRAP 0x1 ;  /* 0x000000040000795c */ /* 0x000fea0000300000 */
[----:B------:R-:W-:-:S04]  /*79d0*/  HFMA2 R3, -RZ, RZ, 0, 0 ;  /* 0x00000000ff037431 */ /* 0x000fc800000001ff */
[----:B------:R-:W-:Y:S05]  /*79e0*/  RET.REL.NODEC R2 `(_ZN7cutlass13device_kernelINS_4gemm6kernel13GemmUniversalIN4cute5tupleIJiiiiEEENS1_10collective13CollectiveMmaINS1_35MainloopSm100TmaUmmaWarpSpecializedILi4ELi2ELi4ENS5_IJNS4_1CILi2EEENSA_ILi1EEESC_EEEEENS5_IJNSA_ILi256EEENSA_ILi64EEENSA_ILi32EEEEEENS_12float_e5m2_tENS5_IJlSC_lEEESJ_SK_NS4_8TiledMMAINS4_8MMA_AtomIJNS4_10MMA_TraitsINS4_25SM100_MMA_F8F6F4_2x1SM_SSEJSJ_SJ_fSF_SG_NS4_17integral_constantINS4_4UMMA5MajorELSR_0EEESS_NSP_INSQ_7ScaleInELST_0EEESU_EEEEEENS4_6LayoutINS5_IJSC_SC_SC_EEENS5_IJNSA_ILi0EEESZ_SZ_EEEEENS5_IJNS4_10UnderscoreES12_S12_EEEEENS4_18SM100_TMA_2SM_LOADENS4_14ComposedLayoutINS4_7SwizzleILi1ELi4ELi3EEENS4_18smem_ptr_flag_bitsILi8EEENSX_INS5_IJNSA_ILi8EEESH_EEENS5_IJSH_SC_EEEEEEEvNS4_8identityES15_S1F_vS1G_EENS_8epilogue10collective18CollectiveEpilogueINS1I_23Sm100TmaWarpSpecializedILi1ELi1ELi64ELb0ELb0EEEJNS5_IJNSA_ILi128EEESG_SH_EEENS5_IJNSX_IS1N_SC_EENSX_ISG_SC_EEEEESJ_SK_SJ_SK_NS1I_6fusion15FusionCallbacksIS1M_NS1S_17LinearCombinationISJ_fSJ_fLNS_15FloatRoundStyleE2EEES1O_S1R_JEEENS4_5SM1004TMEM4LOAD26SM100_TMEM_LOAD_32dp32b64xENS4_13SM90_TMA_LOADENS16_INS17_ILi2ELi4ELi3EEES1A_NSX_INS5_IJS1B_SG_EEENS5_IJSG_SC_EEEEEEENS4_39AutoVectorizingCopyWithAssumedAlignmentILi128EEENS4_14SM90_TMA_STOREES27_S29_S29_EEEvvEEEEvNT_6ParamsE) ;  /* 0xffffff8402847950 */ /* 0x000fea0003c3ffff */
.L_x_148:
[----:B------:R-:W-:-:S00]  /*79f0*/  BRA `(.L_x_148) ;  /* 0xfffffffc00fc7947 */ /* 0x000fc0000383ffff */
[----:B------:R-:W-:-:S00]  /*7a00*/  NOP ;  /* 0x0000000000007918 */ /* 0x000fc00000000000 */
[----:B------:R-:W-:-:S00]  /*7a10*/  NOP ;  /* 0x0000000000007918 */ /* 0x000fc00000000000 */
[----:B------:R-:W-:-:S00]  /*7a20*/  NOP ;  /* 0x0000000000007918 */ /* 0x000fc00000000000 */
[----:B------:R-:W-:-:S00]  /*7a30*/  NOP ;  /* 0x0000000000007918 */ /* 0x000fc00000000000 */
[----:B------:R-:W-:-:S00]  /*7a40*/  NOP ;  /* 0x0000000000007918 */ /* 0x000fc00000000000 */
[----:B------:R-:W-:-:S00]  /*7a50*/  NOP ;  /* 0x0000000000007918 */ /* 0x000fc00000000000 */
[----:B------:R-:W-:-:S00]  /*7a60*/  NOP ;  /* 0x0000000000007918 */ /* 0x000fc00000000000 */
[----:B------:R-:W-:-:S00]  /*7a70*/  NOP ;  /* 0x0000000000007918 */ /* 0x000fc00000000000 */
.L_x_149:


//--------------------- .nv.global.init           --------------------------
	.section	.nv.global.init,"aw",@progbits
.nv.global.init:
	.type		$str$27,@object
	.size		$str$27,($str$28 - $str$27)
$str$27:
        /*0000*/ 	.byte	0x28, 0x61, 0x64, 0x64, 0x72, 0x65, 0x73, 0x73, 0x20, 0x26, 0x20, 0x6d, 0x61, 0x73, 0x6b, 0x29
        /*0010*/ 	.byte	0x20, 0x3d, 0x3d, 0x20, 0x30, 0x00
	.type		$str$28,@object
	.size		$str$28,($str$26 - $str$28)
$str$28:
        /*0016*/ 	.byte	0x2f, 0x74, 0x6d, 0x70, 0x2f, 0x63, 0x75, 0x74, 0x6c, 0x61, 0x73, 0x73, 0x5f, 0x73, 0x77, 0x65
        /*0026*/ 	.byte	0x65, 0x70, 0x5f, 0x73, 0x72, 0x63, 0x2f, 0x69, 0x6e, 0x63, 0x6c, 0x75, 0x64, 0x65, 0x2f, 0x63
        /*0036*/ 	.byte	0x75, 0x74, 0x65, 0x2f, 0x70, 0x6f, 0x69, 0x6e, 0x74, 0x65, 0x72, 0x5f, 0x66, 0x6c, 0x61, 0x67
        /*0046*/ 	.byte	0x67, 0x65, 0x64, 0x2e, 0x68, 0x70, 0x70, 0x00
	.type		$str$26,@object
	.size		$str$26,($str$25 - $str$26)
$str$26:
        /*004e*/ 	.byte	0x2f, 0x74, 0x6d, 0x70, 0x2f, 0x63, 0x75, 0x74, 0x6c, 0x61, 0x73, 0x73, 0x5f, 0x73, 0x77, 0x65
        /*005e*/ 	.byte	0x65, 0x70, 0x5f, 0x73, 0x72, 0x63, 0x2f, 0x69, 0x6e, 0x63, 0x6c, 0x75, 0x64, 0x65, 0x2f, 0x63
        /*006e*/ 	.byte	0x75, 0x74, 0x65, 0x2f, 0x61, 0x74, 0x6f, 0x6d, 0x2f, 0x63, 0x6f, 0x70, 0x79, 0x5f, 0x74, 0x72
        /*007e*/ 	.byte	0x61, 0x69, 0x74, 0x73, 0x5f, 0x73, 0x6d, 0x31, 0x30, 0x30, 0x2e, 0x68, 0x70, 0x70, 0x00
	.type		$str$25,@object
	.size		$str$25,(__unnamed_1 - $str$25)
$str$25:
        /*008d*/ 	.byte	0x28, 0x28, 0x75, 0x69, 0x6e, 0x74, 0x33, 0x32, 0x5f, 0x74, 0x28, 0x74, 0x68, 0x72, 0x65, 0x61
        /*009d*/ 	.byte	0x64, 0x49, 0x64, 0x78, 0x2e, 0x78, 0x29, 0x20, 0x2f, 0x20, 0x33, 0x32, 0x29, 0x20, 0x25, 0x20
        /*00ad*/ 	.byte	0x34, 0x29, 0x20, 0x3d, 0x3d, 0x20, 0x28, 0x28, 0x28, 0x74, 0x6d, 0x65, 0x6d, 0x5f, 0x61, 0x64
        /*00bd*/ 	.byte	0x64, 0x72, 0x20, 0x3e, 0x3e, 0x20, 0x31, 0x36, 0x29, 0x20, 0x2f, 0x20, 0x33, 0x32, 0x29, 0x20
        /*00cd*/ 	.byte	0x25, 0x20, 0x34, 0x29, 0x00
	.type		__unnamed_1,@object
	.size		__unnamed_1,(__unnamed_2 - __unnamed_1)
__unnamed_1:
        /*00d2*/ 	.byte	0x61, 0x75, 0x74, 0x6f, 0x20, 0x63, 0x75, 0x74, 0x65, 0x3a, 0x3a, 0x61, 0x73, 0x5f, 0x70, 0x6f
        /* <DEDUP_REMOVED lines=24> */
        /*0262*/ 	.byte	0x43, 0x3c, 0x38, 0x31, 0x39, 0x32, 0x3e, 0x3e, 0x3e, 0x3e, 0x5d, 0x00
	.type		__unnamed_2,@object
	.size		__unnamed_2,(.L_2 - __unnamed_2)
__unnamed_2:
        /* <DEDUP_REMOVED lines=42> */
        /*050e*/ 	.byte	0x3e, 0x3e, 0x3e, 0x3e, 0x5d, 0x00
.L_2:


//--------------------- .nv.shared._ZN7cutlass13device_kernelINS_4gemm6kernel13GemmUniversalIN4cute5tupleIJiiiiEEENS1_10collective13CollectiveMmaINS1_35MainloopSm100TmaUmmaWarpSpecializedILi4ELi2ELi4ENS5_IJNS4_1CILi2EEENSA_ILi1EEESC_EEEEENS5_IJNSA_ILi256EEENSA_ILi64EEENSA_ILi32EEEEEENS_12float_e5m2_tENS5_IJlSC_lEEESJ_SK_NS4_8TiledMMAINS4_8MMA_AtomIJNS4_10MMA_TraitsINS4_25SM100_MMA_F8F6F4_2x1SM_SSEJSJ_SJ_fSF_SG_NS4_17integral_constantINS4_4UMMA5MajorELSR_0EEESS_NSP_INSQ_7ScaleInELST_0EEESU_EEEEEENS4_6LayoutINS5_IJSC_SC_SC_EEENS5_IJNSA_ILi0EEESZ_SZ_EEEEENS5_IJNS4_10UnderscoreES12_S12_EEEEENS4_18SM100_TMA_2SM_LOADENS4_14ComposedLayoutINS4_7SwizzleILi1ELi4ELi3EEENS4_18smem_ptr_flag_bitsILi8EEENSX_INS5_IJNSA_ILi8EEESH_EEENS5_IJSH_SC_EEEEEEEvNS4_8identityES15_S1F_vS1G_EENS_8epilogue10collective18CollectiveEpilogueINS1I_23Sm100TmaWarpSpecializedILi1ELi1ELi64ELb0ELb0EEEJNS5_IJNSA_ILi128EEESG_SH_EEENS5_IJNSX_IS1N_SC_EENSX_ISG_SC_EEEEESJ_SK_SJ_SK_NS1I_6fusion15FusionCallbacksIS1M_NS1S_17LinearCombinationISJ_fSJ_fLNS_15FloatRoundStyleE2EEES1O_S1R_JEEENS4_5SM1004TMEM4LOAD26SM100_TMEM_LOAD_32dp32b64xENS4_13SM90_TMA_LOADENS16_INS17_ILi2ELi4ELi3EEES1A_NSX_INS5_IJS1B_SG_EEENS5_IJSG_SC_EEEEEEENS4_39AutoVectorizingCopyWithAssumedAlignmentILi128EEENS4_14SM90_TMA_STOREES27_S29_S29_EEEvvEEEEvNT_6ParamsE --------------------------
	.section	.nv.shared._ZN7cutlass13device_kernelINS_4gemm6kernel13GemmUniversalIN4cute5tupleIJiiiiEEENS1_10collective13CollectiveMmaINS1_35MainloopSm100TmaUmmaWarpSpecializedILi4ELi2ELi4ENS5_IJNS4_1CILi2EEENSA_ILi1EEESC_EEEEENS5_IJNSA_ILi256EEENSA_ILi64EEENSA_ILi32EEEEEENS_12float_e5m2_tENS5_IJlSC_lEEESJ_SK_NS4_8TiledMMAINS4_8MMA_AtomIJNS4_10MMA_TraitsINS4_25SM100_MMA_F8F6F4_2x1SM_SSEJSJ_SJ_fSF_SG_NS4_17integral_constantINS4_4UMMA5MajorELSR_0EEESS_NSP_INSQ_7ScaleInELST_0EEESU_EEEEEENS4_6LayoutINS5_IJSC_SC_SC_EEENS5_IJNSA_ILi0EEESZ_SZ_EEEEENS5_IJNS4_10UnderscoreES12_S12_EEEEENS4_18SM100_TMA_2SM_LOADENS4_14ComposedLayoutINS4_7SwizzleILi1ELi4ELi3EEENS4_18smem_ptr_flag_bitsILi8EEENSX_INS5_IJNSA_ILi8EEESH_EEENS5_IJSH_SC_EEEEEEEvNS4_8identityES15_S1F_vS1G_EENS_8epilogue10collective18CollectiveEpilogueINS1I_23Sm100TmaWarpSpecializedILi1ELi1ELi64ELb0ELb0EEEJNS5_IJNSA_ILi128EEESG_SH_EEENS5_IJNSX_IS1N_SC_EENSX_ISG_SC_EEEEESJ_SK_SJ_SK_NS1I_6fusion15FusionCallbacksIS1M_NS1S_17LinearCombinationISJ_fSJ_fLNS_15FloatRoundStyleE2EEES1O_S1R_JEEENS4_5SM1004TMEM4LOAD26SM100_TMEM_LOAD_32dp32b64xENS4_13SM90_TMA_LOADENS16_INS17_ILi2ELi4ELi3EEES1A_NSX_INS5_IJS1B_SG_EEENS5_IJSG_SC_EEEEEEENS4_39AutoVectorizingCopyWithAssumedAlignmentILi128EEENS4_14SM90_TMA_STOREES27_S29_S29_EEEvvEEEEvNT_6ParamsE,"aw",@nobits
	.sectionflags	@""
	.align	16
	.zero		1024


//--------------------- .nv.shared.reserved.0     --------------------------
	.section	.nv.shared.reserved.0,"aw",@nobits
	.weak		__nv_reservedSMEM_offset_0_alias
	.size		__nv_reservedSMEM_offset_0_alias, 0, 64
	.other		__nv_reservedSMEM_offset_0_alias,@"STO_CUDA_RESERVED_SHARED STV_DEFAULT"
__nv_reservedSMEM_offset_0_alias:
	.zero		0
.nv.shared.reserved.0:
	.zero		64
	.weak		__nv_reservedSMEM_tcgen05_partition
	.type		__nv_reservedSMEM_tcgen05_partition,@object
	.size		__nv_reservedSMEM_tcgen05_partition,(.L_0 - __nv_reservedSMEM_tcgen05_partition)
__nv_reservedSMEM_tcgen05_partition:
	.zero		32
.L_0:


//--------------------- .nv.global                --------------------------
	.section	.nv.global,"aw",@nobits
.nv.global:
	.type		_ZN39_INTERNAL_7d05daa4_4_k_cu_40cd936b_89044cute1_E,@object
	.size		_ZN39_INTERNAL_7d05daa4_4_k_cu_40cd936b_89044cute1_E,(_ZN39_INTERNAL_7d05daa4_4_k_cu_40cd936b_89044cuda3std3__45__cpo6cbeginE - _ZN39_INTERNAL_7d05daa4_4_k_cu_40cd936b_89044cute1_E)
_ZN39_INTERNAL_7d05daa4_4_k_cu_40cd936b_89044cute1_E:
	.zero		1
	.type		_ZN39_INTERNAL_7d05daa4_4_k_cu_40cd936b_89044cuda3std3__45__cpo6cbeginE,@object
	.size		_ZN39_INTERNAL_7d05daa4_4_k_cu_40cd936b_89044cuda3std3__45__cpo6cbeginE,(_ZN39_INTERNAL_7d05daa4_4_k_cu_40cd936b_89044cuda3std3__48in_placeE - _ZN39_INTERNAL_7d05daa4_4_k_cu_40cd936b_89044cuda3std3__45__cpo6cbeginE)
_ZN39_INTERNAL_7d05daa4_4_k_cu_40cd936b_89044cuda3std3__45__cpo6cbeginE:
	.zero		1
	.type		_ZN39_INTERNAL_7d05daa4_4_k_cu_40cd936b_89044cuda3std3__48in_placeE,@object
	.size		_ZN39_INTERNAL_7d05daa4_4_k_cu_40cd936b_89044cuda3std3__48in_placeE,(_ZN39_INTERNAL_7d05daa4_4_k_cu_40cd936b_89044cuda3std6ranges3__45__cpo9iter_moveE - _ZN39_INTERNAL_7d05daa4_4_k_cu_40cd936b_89044cuda3std3__48in_placeE)
_ZN39_INTERNAL_7d05daa4_4_k_cu_40cd936b_89044cuda3std3__48in_placeE:
	.zero		1
	.type		_ZN39_INTERNAL_7d05daa4_4_k_cu_40cd936b_89044cuda3std6ranges3__45__cpo9iter_moveE,@object
	.size		_ZN39_INTERNAL_7d05daa4_4_k_cu_40cd936b_89044cuda3std6ranges3__45__cpo9iter_moveE,(_ZN39_INTERNAL_7d05daa4_4_k_cu_40cd936b_89044cuda3std3__45__cpo5beginE - _ZN39_INTERNAL_7d05daa4_4_k_cu_40cd936b_89044cuda3std6ranges3__45__cpo9iter_moveE)
_ZN39_INTERNAL_7d05daa4_4_k_cu_40cd936b_89044cuda3std6ranges3__45__cpo9iter_moveE:
	.zero		1
	.type		_ZN39_INTERNAL_7d05daa4_4_k_cu_40cd936b_89044cuda3std3__45__cpo5beginE,@object
	.size		_ZN39_INTERNAL_7d05daa4_4_k_cu_40cd936b_89044cuda3std3__45__cpo5beginE,(_ZN39_INTERNAL_7d05daa4_4_k_cu_40cd936b_89044cuda3std3__441_GLOBAL__N__7d05daa4_4_k_cu_40cd936b_89046ignoreE - _ZN39_INTERNAL_7d05daa4_4_k_cu_40cd936b_89044cuda3std3__45__cpo5beginE)
_ZN39_INTERNAL_7d05daa4_4_k_cu_40cd936b_89044cuda3std3__45__cpo5beginE:
	.zero		1
	.type		_ZN39_INTERNAL_7d05daa4_4_k_cu_40cd936b_89044cuda3std3__441_GLOBAL__N__7d05daa4_4_k_cu_40cd936b_89046ignoreE,@object
	.size		_ZN39_INTERNAL_7d05daa4_4_k_cu_40cd936b_89044cuda3std3__441_GLOBAL__N__7d05daa4_4_k_cu_40cd936b_89046ignoreE,(_ZN39_INTERNAL_7d05daa4_4_k_cu_40cd936b_89044cute7productE - _ZN39_INTERNAL_7d05daa4_4_k_cu_40cd936b_89044cuda3std3__441_GLOBAL__N__7d05daa4_4_k_cu_40cd936b_89046ignoreE)
_ZN39_INTERNAL_7d05daa4_4_k_cu_40cd936b_89044cuda3std3__441_GLOBAL__N__7d05daa4_4_k_cu_40cd936b_89046ignoreE:
	.zero		1
	.type		_ZN39_INTERNAL_7d05daa4_4_k_cu_40cd936b_89044cute7productE,@object
	.size		_ZN39_INTERNAL_7d05daa4_4_k_cu_40cd936b_89044cute7productE,(_ZN39_INTERNAL_7d05daa4_4_k_cu_40cd936b_89044cuda3std3__45__cpo3endE - _ZN39_INTERNAL_7d05daa4_4_k_cu_40cd936b_89044cute7productE)
_ZN39_INTERNAL_7d05daa4_4_k_cu_40cd936b_89044cute7productE:
	.zero		1
	.type		_ZN39_INTERNAL_7d05daa4_4_k_cu_40cd936b_89044cuda3std3__45__cpo3endE,@object
	.size		_ZN39_INTERNAL_7d05daa4_4_k_cu_40cd936b_89044cuda3std3__45__cpo3endE,(_ZN39_INTERNAL_7d05daa4_4_k_cu_40cd936b_89044cuda3std3__419piecewise_constructE - _ZN39_INTERNAL_7d05daa4_4_k_cu_40cd936b_89044cuda3std3__45__cpo3endE)
_ZN39_INTERNAL_7d05daa4_4_k_cu_40cd936b_89044cuda3std3__45__cpo3endE:
	.zero		1
	.type		_ZN39_INTERNAL_7d05daa4_4_k_cu_40cd936b_89044cuda3std3__419piecewise_constructE,@object
	.size		_ZN39_INTERNAL_7d05daa4_4_k_cu_40cd936b_89044cuda3std3__419piecewise_constructE,(_ZN39_INTERNAL_7d05daa4_4_k_cu_40cd936b_89044cuda3std3__45__cpo4cendE - _ZN39_INTERNAL_7d05daa4_4_k_cu_40cd936b_89044cuda3std3__419piecewise_constructE)
_ZN39_INTERNAL_7d05daa4_4_k_cu_40cd936b_89044cuda3std3__419piecewise_constructE:
	.zero		1
	.type		_ZN39_INTERNAL_7d05daa4_4_k_cu_40cd936b_89044cuda3std3__45__cpo4cendE,@object
	.size		_ZN39_INTERNAL_7d05daa4_4_k_cu_40cd936b_89044cuda3std3__45__cpo4cendE,(_ZN39_INTERNAL_7d05daa4_4_k_cu_40cd936b_89044cuda3std6ranges3__45__cpo4swapE - _ZN39_INTERNAL_7d05daa4_4_k_cu_40cd936b_89044cuda3std3__45__cpo4cendE)
_ZN39_INTERNAL_7d05daa4_4_k_cu_40cd936b_89044cuda3std3__45__cpo4cendE:
	.zero		1
	.type		_ZN39_INTERNAL_7d05daa4_4_k_cu_40cd936b_89044cuda3std6ranges3__45__cpo4swapE,@object
	.size		_ZN39_INTERNAL_7d05daa4_4_k_cu_40cd936b_89044cuda3std6ranges3__45__cpo4swapE,(.L_10 - _ZN39_INTERNAL_7d05daa4_4_k_cu_40cd936b_89044cuda3std6ranges3__45__cpo4swapE)
_ZN39_INTERNAL_7d05daa4_4_k_cu_40cd936b_89044cuda3std6ranges3__45__cpo4swapE:
	.zero		1
.L_10:


//--------------------- .nv.constant0._ZN7cutlass13device_kernelINS_4gemm6kernel13GemmUniversalIN4cute5tupleIJiiiiEEENS1_10collective13CollectiveMmaINS1_35MainloopSm100TmaUmmaWarpSpecializedILi4ELi2ELi4ENS5_IJNS4_1CILi2EEENSA_ILi1EEESC_EEEEENS5_IJNSA_ILi256EEENSA_ILi64EEENSA_ILi32EEEEEENS_12float_e5m2_tENS5_IJlSC_lEEESJ_SK_NS4_8TiledMMAINS4_8MMA_AtomIJNS4_10MMA_TraitsINS4_25SM100_MMA_F8F6F4_2x1SM_SSEJSJ_SJ_fSF_SG_NS4_17integral_constantINS4_4UMMA5MajorELSR_0EEESS_NSP_INSQ_7ScaleInELST_0EEESU_EEEEEENS4_6LayoutINS5_IJSC_SC_SC_EEENS5_IJNSA_ILi0EEESZ_SZ_EEEEENS5_IJNS4_10UnderscoreES12_S12_EEEEENS4_18SM100_TMA_2SM_LOADENS4_14ComposedLayoutINS4_7SwizzleILi1ELi4ELi3EEENS4_18smem_ptr_flag_bitsILi8EEENSX_INS5_IJNSA_ILi8EEESH_EEENS5_IJSH_SC_EEEEEEEvNS4_8identityES15_S1F_vS1G_EENS_8epilogue10collective18CollectiveEpilogueINS1I_23Sm100TmaWarpSpecializedILi1ELi1ELi64ELb0ELb0EEEJNS5_IJNSA_ILi128EEESG_SH_EEENS5_IJNSX_IS1N_SC_EENSX_ISG_SC_EEEEESJ_SK_SJ_SK_NS1I_6fusion15FusionCallbacksIS1M_NS1S_17LinearCombinationISJ_fSJ_fLNS_15FloatRoundStyleE2EEES1O_S1R_JEEENS4_5SM1004TMEM4LOAD26SM100_TMEM_LOAD_32dp32b64xENS4_13SM90_TMA_LOADENS16_INS17_ILi2ELi4ELi3EEES1A_NSX_INS5_IJS1B_SG_EEENS5_IJSG_SC_EEEEEEENS4_39AutoVectorizingCopyWithAssumedAlignmentILi128EEENS4_14SM90_TMA_STOREES27_S29_S29_EEEvvEEEEvNT_6ParamsE --------------------------
	.section	.nv.constant0._ZN7cutlass13device_kernelINS_4gemm6kernel13GemmUniversalIN4cute5tupleIJiiiiEEENS1_10collective13CollectiveMmaINS1_35MainloopSm100TmaUmmaWarpSpecializedILi4ELi2ELi4ENS5_IJNS4_1CILi2EEENSA_ILi1EEESC_EEEEENS5_IJNSA_ILi256EEENSA_ILi64EEENSA_ILi32EEEEEENS_12float_e5m2_tENS5_IJlSC_lEEESJ_SK_NS4_8TiledMMAINS4_8MMA_AtomIJNS4_10MMA_TraitsINS4_25SM100_MMA_F8F6F4_2x1SM_SSEJSJ_SJ_fSF_SG_NS4_17integral_constantINS4_4UMMA5MajorELSR_0EEESS_NSP_INSQ_7ScaleInELST_0EEESU_EEEEEENS4_6LayoutINS5_IJSC_SC_SC_EEENS5_IJNSA_ILi0EEESZ_SZ_EEEEENS5_IJNS4_10UnderscoreES12_S12_EEEEENS4_18SM100_TMA_2SM_LOADENS4_14ComposedLayoutINS4_7SwizzleILi1ELi4ELi3EEENS4_18smem_ptr_flag_bitsILi8EEENSX_INS5_IJNSA_ILi8EEESH_EEENS5_IJSH_SC_EEEEEEEvNS4_8identityES15_S1F_vS1G_EENS_8epilogue10collective18CollectiveEpilogueINS1I_23Sm100TmaWarpSpecializedILi1ELi1ELi64ELb0ELb0EEEJNS5_IJNSA_ILi128EEESG_SH_EEENS5_IJNSX_IS1N_SC_EENSX_ISG_SC_EEEEESJ_SK_SJ_SK_NS1I_6fusion15FusionCallbacksIS1M_NS1S_17LinearCombinationISJ_fSJ_fLNS_15FloatRoundStyleE2EEES1O_S1R_JEEENS4_5SM1004TMEM4LOAD26SM100_TMEM_LOAD_32dp32b64xENS4_13SM90_TMA_LOADENS16_INS17_ILi2ELi4ELi3EEES1A_NSX_INS5_IJS1B_SG_EEENS5_IJSG_SC_EEEEEEENS4_39AutoVectorizingCopyWithAssumedAlignmentILi128EEENS4_14SM90_TMA_STOREES27_S29_S29_EEEvvEEEEvNT_6ParamsE,"a",@progbits
	.sectionflags	@""
	.align	4
.nv.constant0._ZN7cutlass13device_kernelINS_4gemm6kernel13GemmUniversalIN4cute5tupleIJiiiiEEENS1_10collective13CollectiveMmaINS1_35MainloopSm100TmaUmmaWarpSpecializedILi4ELi2ELi4ENS5_IJNS4_1CILi2EEENSA_ILi1EEESC_EEEEENS5_IJNSA_ILi256EEENSA_ILi64EEENSA_ILi32EEEEEENS_12float_e5m2_tENS5_IJlSC_lEEESJ_SK_NS4_8TiledMMAINS4_8MMA_AtomIJNS4_10MMA_TraitsINS4_25SM100_MMA_F8F6F4_2x1SM_SSEJSJ_SJ_fSF_SG_NS4_17integral_constantINS4_4UMMA5MajorELSR_0EEESS_NSP_INSQ_7ScaleInELST_0EEESU_EEEEEENS4_6LayoutINS5_IJSC_SC_SC_EEENS5_IJNSA_ILi0EEESZ_SZ_EEEEENS5_IJNS4_10UnderscoreES12_S12_EEEEENS4_18SM100_TMA_2SM_LOADENS4_14ComposedLayoutINS4_7SwizzleILi1ELi4ELi3EEENS4_18smem_ptr_flag_bitsILi8EEENSX_INS5_IJNSA_ILi8EEESH_EEENS5_IJSH_SC_EEEEEEEvNS4_8identityES15_S1F_vS1G_EENS_8epilogue10collective18CollectiveEpilogueINS1I_23Sm100TmaWarpSpecializedILi1ELi1ELi64ELb0ELb0EEEJNS5_IJNSA_ILi128EEESG_SH_EEENS5_IJNSX_IS1N_SC_EENSX_ISG_SC_EEEEESJ_SK_SJ_SK_NS1I_6fusion15FusionCallbacksIS1M_NS1S_17LinearCombinationISJ_fSJ_fLNS_15FloatRoundStyleE2EEES1O_S1R_JEEENS4_5SM1004TMEM4LOAD26SM100_TMEM_LOAD_32dp32b64xENS4_13SM90_TMA_LOADENS16_INS17_ILi2ELi4ELi3EEES1A_NSX_INS5_IJS1B_SG_EEENS5_IJSG_SC_EEEEEEENS4_39AutoVectorizingCopyWithAssumedAlignmentILi128EEENS4_14SM90_TMA_STOREES27_S29_S29_EEEvvEEEEvNT_6ParamsE:
	.zero		2944


//--------------------- SYMBOLS --------------------------

	.type		.nv.reservedSmem.offset0,@object
	.size		.nv.reservedSmem.offset0,0x4
	.type		.nv.reservedSmem.cap,@object
	.size		.nv.reservedSmem.cap,0x4
	.type		__assertfail,@function
